// auto-generated by cutlass_sweep.gemm — config: {"arch": "sm_90", "cluster_m": 4, "cluster_n": 4, "dtype": "bf16", "dtype_b": "bf16", "layout": "nt", "stages": 0, "tile_k": 64, "tile_m": 256, "tile_n": 64}
#include "cutlass/cutlass.h"
#include "cutlass/gemm/collective/collective_builder.hpp"
#include "cutlass/gemm/device/gemm_universal_adapter.h"
#include "cutlass/gemm/kernel/gemm_universal.hpp"
#include "cutlass/epilogue/collective/collective_builder.hpp"

using ElemA = cutlass::bfloat16_t;
using ElemB = cutlass::bfloat16_t;
using ElemCD = cutlass::bfloat16_t;
using Acc  = float;
using TileShape    = cute::Shape<cute::_256, cute::_64, cute::_64>;
using ClusterShape = cute::Shape<cute::_4, cute::_4, cute::_1>;

using CollectiveEpilogue = typename cutlass::epilogue::collective::CollectiveBuilder<
    cutlass::arch::Sm90, cutlass::arch::OpClassTensorOp,
    TileShape, ClusterShape,
    cutlass::epilogue::collective::EpilogueTileAuto,
    Acc, Acc,
    ElemCD, cutlass::layout::RowMajor, 128 / cutlass::sizeof_bits<ElemCD>::value,
    ElemCD, cutlass::layout::RowMajor, 128 / cutlass::sizeof_bits<ElemCD>::value,
    cutlass::epilogue::collective::EpilogueScheduleAuto
  >::CollectiveOp;

using CollectiveMainloop = typename cutlass::gemm::collective::CollectiveBuilder<
    cutlass::arch::Sm90, cutlass::arch::OpClassTensorOp,
    ElemA, cutlass::layout::RowMajor, 128 / cutlass::sizeof_bits<ElemA>::value,
    ElemB, cutlass::layout::ColumnMajor, 128 / cutlass::sizeof_bits<ElemB>::value,
    Acc,
    TileShape, ClusterShape,
    cutlass::gemm::collective::StageCountAutoCarveout<static_cast<int>(sizeof(typename CollectiveEpilogue::SharedStorage))>,
    cutlass::gemm::collective::KernelScheduleAuto
  >::CollectiveOp;

using GemmKernel = cutlass::gemm::kernel::GemmUniversal<
    cute::Shape<int,int,int,int>,
    CollectiveMainloop,
    CollectiveEpilogue
>;
using Gemm = cutlass::gemm::device::GemmUniversalAdapter<GemmKernel>;

// Force the device kernel symbol into the cubin without needing a host main.
auto* _anchor = &cutlass::device_kernel<GemmKernel>;


// ===== COMPILED SASS (sm_90a) =====

	.target	sm_90a

	.elftype	@"ET_EXEC"


//--------------------- .note.nv.tkinfo           --------------------------
	.section	.note.nv.tkinfo,"",@"SHT_NOTE"
	.sectionflags	@"SHF_NOTE_NV_TKINFO"
	.tkinfo
        /*0018*/ 	.word	0x00000002
        /*0030*/ 	.string	""
        /*0030*/ 	.string	"ptxas"
        /*0030*/ 	.string	"Cuda compilation tools, release 13.0, V13.0.88"
        /*0030*/ 	.string	"Build cuda_13.0.r13.0/compiler.36424714_0"
        /*0030*/ 	.string	"-arch sm_90a -m 64 "



//--------------------- .note.nv.cuinfo           --------------------------
	.section	.note.nv.cuinfo,"",@"SHT_NOTE"
	.sectionflags	@"SHF_NOTE_NV_CUINFO"
        /*0018*/ 	.short	0x0002
        /*001a*/ 	.short	0x005a
        /*001c*/ 	.short	0x0082
	.zero		2


//--------------------- .nv.info                  --------------------------
	.section	.nv.info,"",@"SHT_CUDA_INFO"
	.align	4


	//----- nvinfo : EIATTR_REGCOUNT
	.align		4
        /*0000*/ 	.byte	0x04, 0x2f
        /*0002*/ 	.short	(.L_15 - .L_14)
	.align		4
.L_14:
        /*0004*/ 	.word	index@(_ZN7cutlass13device_kernelINS_4gemm6kernel13GemmUniversalIN4cute5tupleIJiiiiEEENS1_10collective13CollectiveMmaINS1_34MainloopSm90TmaGmmaWarpSpecializedILi5ENS5_IJNS4_1CILi4EEESB_NSA_ILi1EEEEEENS1_35KernelTmaWarpSpecializedCooperativeEEENS5_IJNSA_ILi256EEENSA_ILi64EEESH_EEENS_10bfloat16_tENS5_IJlSC_lEEESJ_SK_NS4_8TiledMMAINS4_8MMA_AtomIJNS4_4SM904GMMA27MMA_64x64x16_F32BF16BF16_SSILNSO_5MajorE0ELSQ_0ELNSO_7ScaleInE1ELSR_1EEEEEENS4_6LayoutINS5_IJNSA_ILi2EEESC_SC_EEENS5_IJSC_NSA_ILi0EEESX_EEEEENS5_IJNS4_10UnderscoreES10_S10_EEEEENS4_23SM90_TMA_LOAD_MULTICASTENS4_14ComposedLayoutINS4_7SwizzleILi3ELi4ELi3EEENS4_18smem_ptr_flag_bitsILi16EEENSU_INS5_IJNSA_ILi8EEESH_EEENS5_IJSH_SC_EEEEEEEvNS4_8identityES13_S1D_vS1E_EENS_8epilogue10collective6detail29Sm90TmaWarpSpecializedAdapterINS1H_15DefaultEpilogueISJ_SK_SK_NS1G_6thread17LinearCombinationISJ_Li1EffLNS1L_9ScaleType4KindE0ELNS_15FloatRoundStyleE2ESJ_EENS1_15EpilogueDefaultEEEEEvvEEEEvNT_6ParamsE)
        /*0008*/ 	.word	0x000000a8


	//----- nvinfo : EIATTR_FRAME_SIZE
	.align		4
.L_15:
        /*000c*/ 	.byte	0x04, 0x11
        /*000e*/ 	.short	(.L_17 - .L_16)
	.align		4
.L_16:
        /*0010*/ 	.word	index@(_ZN7cutlass13device_kernelINS_4gemm6kernel13GemmUniversalIN4cute5tupleIJiiiiEEENS1_10collective13CollectiveMmaINS1_34MainloopSm90TmaGmmaWarpSpecializedILi5ENS5_IJNS4_1CILi4EEESB_NSA_ILi1EEEEEENS1_35KernelTmaWarpSpecializedCooperativeEEENS5_IJNSA_ILi256EEENSA_ILi64EEESH_EEENS_10bfloat16_tENS5_IJlSC_lEEESJ_SK_NS4_8TiledMMAINS4_8MMA_AtomIJNS4_4SM904GMMA27MMA_64x64x16_F32BF16BF16_SSILNSO_5MajorE0ELSQ_0ELNSO_7ScaleInE1ELSR_1EEEEEENS4_6LayoutINS5_IJNSA_ILi2EEESC_SC_EEENS5_IJSC_NSA_ILi0EEESX_EEEEENS5_IJNS4_10UnderscoreES10_S10_EEEEENS4_23SM90_TMA_LOAD_MULTICASTENS4_14ComposedLayoutINS4_7SwizzleILi3ELi4ELi3EEENS4_18smem_ptr_flag_bitsILi16EEENSU_INS5_IJNSA_ILi8EEESH_EEENS5_IJSH_SC_EEEEEEEvNS4_8identityES13_S1D_vS1E_EENS_8epilogue10collective6detail29Sm90TmaWarpSpecializedAdapterINS1H_15DefaultEpilogueISJ_SK_SK_NS1G_6thread17LinearCombinationISJ_Li1EffLNS1L_9ScaleType4KindE0ELNS_15FloatRoundStyleE2ESJ_EENS1_15EpilogueDefaultEEEEEvvEEEEvNT_6ParamsE)
        /*0014*/ 	.word	0x00000000


	//----- nvinfo : EIATTR_MIN_STACK_SIZE
	.align		4
.L_17:
        /*0018*/ 	.byte	0x04, 0x12
        /*001a*/ 	.short	(.L_19 - .L_18)
	.align		4
.L_18:
        /*001c*/ 	.word	index@(_ZN7cutlass13device_kernelINS_4gemm6kernel13GemmUniversalIN4cute5tupleIJiiiiEEENS1_10collective13CollectiveMmaINS1_34MainloopSm90TmaGmmaWarpSpecializedILi5ENS5_IJNS4_1CILi4EEESB_NSA_ILi1EEEEEENS1_35KernelTmaWarpSpecializedCooperativeEEENS5_IJNSA_ILi256EEENSA_ILi64EEESH_EEENS_10bfloat16_tENS5_IJlSC_lEEESJ_SK_NS4_8TiledMMAINS4_8MMA_AtomIJNS4_4SM904GMMA27MMA_64x64x16_F32BF16BF16_SSILNSO_5MajorE0ELSQ_0ELNSO_7ScaleInE1ELSR_1EEEEEENS4_6LayoutINS5_IJNSA_ILi2EEESC_SC_EEENS5_IJSC_NSA_ILi0EEESX_EEEEENS5_IJNS4_10UnderscoreES10_S10_EEEEENS4_23SM90_TMA_LOAD_MULTICASTENS4_14ComposedLayoutINS4_7SwizzleILi3ELi4ELi3EEENS4_18smem_ptr_flag_bitsILi16EEENSU_INS5_IJNSA_ILi8EEESH_EEENS5_IJSH_SC_EEEEEEEvNS4_8identityES13_S1D_vS1E_EENS_8epilogue10collective6detail29Sm90TmaWarpSpecializedAdapterINS1H_15DefaultEpilogueISJ_SK_SK_NS1G_6thread17LinearCombinationISJ_Li1EffLNS1L_9ScaleType4KindE0ELNS_15FloatRoundStyleE2ESJ_EENS1_15EpilogueDefaultEEEEEvvEEEEvNT_6ParamsE)
        /*0020*/ 	.word	0x00000000
.L_19:


//--------------------- .nv.compat                --------------------------
	.section	.nv.compat,"",@"SHT_CUDA_COMPAT_INFO"
	.align	4
        /*0000*/ 	.byte	0x02, 0x09, 0x01, 0x00, 0x02, 0x02, 0x04, 0x00, 0x02, 0x05, 0x05, 0x00, 0x03, 0x07, 0x01, 0x01
        /*0010*/ 	.byte	0x02, 0x03, 0x01, 0x00, 0x02, 0x06, 0x01, 0x00, 0x04, 0x0b, 0x08, 0x00, 0x00, 0x00, 0x00, 0x00
        /*0020*/ 	.byte	0x00, 0x00, 0x00, 0x00


//--------------------- .nv.info._ZN7cutlass13device_kernelINS_4gemm6kernel13GemmUniversalIN4cute5tupleIJiiiiEEENS1_10collective13CollectiveMmaINS1_34MainloopSm90TmaGmmaWarpSpecializedILi5ENS5_IJNS4_1CILi4EEESB_NSA_ILi1EEEEEENS1_35KernelTmaWarpSpecializedCooperativeEEENS5_IJNSA_ILi256EEENSA_ILi64EEESH_EEENS_10bfloat16_tENS5_IJlSC_lEEESJ_SK_NS4_8TiledMMAINS4_8MMA_AtomIJNS4_4SM904GMMA27MMA_64x64x16_F32BF16BF16_SSILNSO_5MajorE0ELSQ_0ELNSO_7ScaleInE1ELSR_1EEEEEENS4_6LayoutINS5_IJNSA_ILi2EEESC_SC_EEENS5_IJSC_NSA_ILi0EEESX_EEEEENS5_IJNS4_10UnderscoreES10_S10_EEEEENS4_23SM90_TMA_LOAD_MULTICASTENS4_14ComposedLayoutINS4_7SwizzleILi3ELi4ELi3EEENS4_18smem_ptr_flag_bitsILi16EEENSU_INS5_IJNSA_ILi8EEESH_EEENS5_IJSH_SC_EEEEEEEvNS4_8identityES13_S1D_vS1E_EENS_8epilogue10collective6detail29Sm90TmaWarpSpecializedAdapterINS1H_15DefaultEpilogueISJ_SK_SK_NS1G_6thread17LinearCombinationISJ_Li1EffLNS1L_9ScaleType4KindE0ELNS_15FloatRoundStyleE2ESJ_EENS1_15EpilogueDefaultEEEEEvvEEEEvNT_6ParamsE --------------------------
	.section	.nv.info._ZN7cutlass13device_kernelINS_4gemm6kernel13GemmUniversalIN4cute5tupleIJiiiiEEENS1_10collective13CollectiveMmaINS1_34MainloopSm90TmaGmmaWarpSpecializedILi5ENS5_IJNS4_1CILi4EEESB_NSA_ILi1EEEEEENS1_35KernelTmaWarpSpecializedCooperativeEEENS5_IJNSA_ILi256EEENSA_ILi64EEESH_EEENS_10bfloat16_tENS5_IJlSC_lEEESJ_SK_NS4_8TiledMMAINS4_8MMA_AtomIJNS4_4SM904GMMA27MMA_64x64x16_F32BF16BF16_SSILNSO_5MajorE0ELSQ_0ELNSO_7ScaleInE1ELSR_1EEEEEENS4_6LayoutINS5_IJNSA_ILi2EEESC_SC_EEENS5_IJSC_NSA_ILi0EEESX_EEEEENS5_IJNS4_10UnderscoreES10_S10_EEEEENS4_23SM90_TMA_LOAD_MULTICASTENS4_14ComposedLayoutINS4_7SwizzleILi3ELi4ELi3EEENS4_18smem_ptr_flag_bitsILi16EEENSU_INS5_IJNSA_ILi8EEESH_EEENS5_IJSH_SC_EEEEEEEvNS4_8identityES13_S1D_vS1E_EENS_8epilogue10collective6detail29Sm90TmaWarpSpecializedAdapterINS1H_15DefaultEpilogueISJ_SK_SK_NS1G_6thread17LinearCombinationISJ_Li1EffLNS1L_9ScaleType4KindE0ELNS_15FloatRoundStyleE2ESJ_EENS1_15EpilogueDefaultEEEEEvvEEEEvNT_6ParamsE,"",@"SHT_CUDA_INFO"
	.sectionflags	@""
	.align	4


	//----- nvinfo : EIATTR_CUDA_API_VERSION
	.align		4
        /*0000*/ 	.byte	0x04, 0x37
        /*0002*/ 	.short	(.L_21 - .L_20)
.L_20:
        /*0004*/ 	.word	0x00000082


	//----- nvinfo : EIATTR_KPARAM_INFO
	.align		4
.L_21:
        /*0008*/ 	.byte	0x04, 0x17
        /*000a*/ 	.short	(.L_23 - .L_22)
.L_22:
        /*000c*/ 	.word	0x00000000
        /*0010*/ 	.short	0x0000
        /*0012*/ 	.short	0x0070
        /*0014*/ 	.byte	0x00, 0xf0, 0x01, 0x10


	//----- nvinfo : EIATTR_SPARSE_MMA_MASK
	.align		4
.L_23:
        /*0018*/ 	.byte	0x03, 0x50
        /*001a*/ 	.short	0x0000


	//----- nvinfo : EIATTR_MAXREG_COUNT
	.align		4
        /*001c*/ 	.byte	0x03, 0x1b
        /*001e*/ 	.short	0x00a8


	//----- nvinfo : EIATTR_NUM_BARRIERS
	.align		4
        /*0020*/ 	.byte	0x02, 0x4c
        /*0022*/ 	.byte	0x01
	.zero		1


	//----- nvinfo : EIATTR_EXTERNS
	.align		4
        /*0024*/ 	.byte	0x04, 0x0f
        /*0026*/ 	.short	(.L_25 - .L_24)


	//   ....[0]....
	.align		4
.L_24:
        /*0028*/ 	.word	index@(__assertfail)


	//----- nvinfo : EIATTR_MERCURY_ISA_VERSION
	.align		4
.L_25:
        /*002c*/ 	.byte	0x03, 0x5f
        /*002e*/ 	.short	0x0101


	//----- nvinfo : EIATTR_INT_WARP_WIDE_INSTR_OFFSETS
	.align		4
        /*0030*/ 	.byte	0x04, 0x31
        /*0032*/ 	.short	(.L_27 - .L_26)


	//   ....[0]....
.L_26:
        /*0034*/ 	.word	0x000004a0


	//   ....[1]....
        /*0038*/ 	.word	0x000004d0


	//   ....[2]....
        /*003c*/ 	.word	0x00000680


	//----- nvinfo : EIATTR_COOP_GROUP_MASK_REGIDS
	.align		4
.L_27:
        /*0040*/ 	.byte	0x04, 0x29
        /*0042*/ 	.short	(.L_29 - .L_28)


	//   ....[0]....
.L_28:
        /*0044*/ 	.word	0xffffffff


	//   ....[1]....
        /*0048*/ 	.word	0xffffffff


	//   ....[2]....
        /*004c*/ 	.word	0xffffffff


	//   ....[3]....
        /*0050*/ 	.word	0xffffffff


	//   ....[4]....
        /*0054*/ 	.word	0xffffffff


	//   ....[5]....
        /*0058*/ 	.word	0xffffffff


	//----- nvinfo : EIATTR_COOP_GROUP_INSTR_OFFSETS
	.align		4
.L_29:
        /*005c*/ 	.byte	0x04, 0x28
        /*005e*/ 	.short	(.L_31 - .L_30)


	//   ....[0]....
.L_30:
        /*0060*/ 	.word	0x00000060


	//   ....[1]....
        /*0064*/ 	.word	0x00000070


	//   ....[2]....
        /*0068*/ 	.word	0x00000130


	//   ....[3]....
        /*006c*/ 	.word	0x000002f0


	//   ....[4]....
        /*0070*/ 	.word	0x00000830


	//   ....[5]....
        /*0074*/ 	.word	0x00001280


	//----- nvinfo : EIATTR_REG_RECONFIG
	.align		4
.L_31:
        /*0078*/ 	.byte	0x01, 0x54
	.zero		2


	//----- nvinfo : EIATTR_SYSCALL_OFFSETS
	.align		4
        /*007c*/ 	.byte	0x04, 0x46
        /*007e*/ 	.short	(.L_33 - .L_32)


	//   ....[0]....
.L_32:
        /*0080*/ 	.word	0x00001440


	//----- nvinfo : EIATTR_MBARRIER_INSTR_OFFSETS
	.align		4
.L_33:
        /*0084*/ 	.byte	0x04, 0x39
        /*0086*/ 	.short	(.L_35 - .L_34)


	//   ....[0]....
.L_34:
        /*0088*/ 	.word	0x00000230
        /*008c*/ 	.word	0x000000ff
        /*0090*/ 	.word	0x00000000
        /*0094*/ 	.short	0x0100
        /*0096*/ 	.byte	0x08
	.zero		1


	//   ....[1]....
        /*0098*/ 	.word	0x00000240
        /*009c*/ 	.word	0x000000ff
        /*00a0*/ 	.word	0x00000028
        /*00a4*/ 	.short	0x0100
        /*00a6*/ 	.byte	0x08
	.zero		1


	//   ....[2]....
        /*00a8*/ 	.word	0x00000250
        /*00ac*/ 	.word	0x000000ff
        /*00b0*/ 	.word	0x00000008
        /*00b4*/ 	.short	0x0100
        /*00b6*/ 	.byte	0x08
	.zero		1


	//   ....[3]....
        /*00b8*/ 	.word	0x00000260
        /*00bc*/ 	.word	0x000000ff
        /*00c0*/ 	.word	0x00000030
        /*00c4*/ 	.short	0x0100
        /*00c6*/ 	.byte	0x08
	.zero		1


	//   ....[4]....
        /*00c8*/ 	.word	0x00000270
        /*00cc*/ 	.word	0x000000ff
        /*00d0*/ 	.word	0x00000010
        /*00d4*/ 	.short	0x0100
        /*00d6*/ 	.byte	0x08
	.zero		1


	//   ....[5]....
        /*00d8*/ 	.word	0x00000280
        /*00dc*/ 	.word	0x000000ff
        /*00e0*/ 	.word	0x00000038
        /*00e4*/ 	.short	0x0100
        /*00e6*/ 	.byte	0x08
	.zero		1


	//   ....[6]....
        /*00e8*/ 	.word	0x00000290
        /*00ec*/ 	.word	0x000000ff
        /*00f0*/ 	.word	0x00000018
        /*00f4*/ 	.short	0x0100
        /*00f6*/ 	.byte	0x08
	.zero		1


	//   ....[7]....
        /*00f8*/ 	.word	0x000002a0
        /*00fc*/ 	.word	0x000000ff
        /*0100*/ 	.word	0x00000040
        /*0104*/ 	.short	0x0100
        /*0106*/ 	.byte	0x08
	.zero		1


	//   ....[8]....
        /*0108*/ 	.word	0x000002b0
        /*010c*/ 	.word	0x000000ff
        /*0110*/ 	.word	0x00000020
        /*0114*/ 	.short	0x0100
        /*0116*/ 	.byte	0x08
	.zero		1


	//   ....[9]....
        /*0118*/ 	.word	0x000002c0
        /*011c*/ 	.word	0x000000ff
        /*0120*/ 	.word	0x00000048
        /*0124*/ 	.short	0x0100
        /*0126*/ 	.byte	0x08
	.zero		1


	//   ....[10]....
        /*0128*/ 	.word	0x00000710
        /*012c*/ 	.word	0x000000ff
        /*0130*/ 	.word	0x00000060
        /*0134*/ 	.short	0x0100
        /*0136*/ 	.byte	0x06
	.zero		1


	//   ....[11]....
        /*0138*/ 	.word	0x000007b0
        /*013c*/ 	.word	0x000000ff
        /*0140*/ 	.word	0x00000068
        /*0144*/ 	.short	0x0100
        /*0146*/ 	.byte	0x06
	.zero		1


	//   ....[12]....
        /*0148*/ 	.word	0x00001500
        /*014c*/ 	.word	0x00000003
        /*0150*/ 	.word	0x00000000
        /*0154*/ 	.short	0x010a
        /*0156*/ 	.byte	0x3f
	.zero		1


	//   ....[13]....
        /*0158*/ 	.word	0x00001540
        /*015c*/ 	.word	0x00000003
        /*0160*/ 	.word	0x00000000
        /*0164*/ 	.short	0x010a
        /*0166*/ 	.byte	0x3f
	.zero		1


	//   ....[14]....
        /*0168*/ 	.word	0x00001a90
        /*016c*/ 	.word	0x00000005
        /*0170*/ 	.word	0x00000000
        /*0174*/ 	.short	0x010a
        /*0176*/ 	.byte	0x3f
	.zero		1


	//   ....[15]....
        /*0178*/ 	.word	0x00001ad0
        /*017c*/ 	.word	0x00000005
        /*0180*/ 	.word	0x00000000
        /*0184*/ 	.short	0x010a
        /*0186*/ 	.byte	0x3f
	.zero		1


	//   ....[16]....
        /*0188*/ 	.word	0x00001eb0
        /*018c*/ 	.word	0x00000005
        /*0190*/ 	.word	0x00000000
        /*0194*/ 	.short	0x0101
        /*0196*/ 	.byte	0x3f
	.zero		1


	//   ....[17]....
        /*0198*/ 	.word	0x000020d0
        /*019c*/ 	.word	0x00000003
        /*01a0*/ 	.word	0x00000000
        /*01a4*/ 	.short	0x0101
        /*01a6*/ 	.byte	0x3f
	.zero		1


	//   ....[18]....
        /*01a8*/ 	.word	0x00008250
        /*01ac*/ 	.word	0x0000000e
        /*01b0*/ 	.word	0x00000028
        /*01b4*/ 	.short	0x010a
        /*01b6*/ 	.byte	0x3f
	.zero		1


	//   ....[19]....
        /*01b8*/ 	.word	0x00008600
        /*01bc*/ 	.word	0x00000006
        /*01c0*/ 	.word	0x00000068
        /*01c4*/ 	.short	0x0101
        /*01c6*/ 	.byte	0x3f
	.zero		1


	//   ....[20]....
        /*01c8*/ 	.word	0x00008d30
        /*01cc*/ 	.word	0x00000007
        /*01d0*/ 	.word	0x00000000
        /*01d4*/ 	.short	0x010a
        /*01d6*/ 	.byte	0x3f
	.zero		1


	//   ....[21]....
        /*01d8*/ 	.word	0x00008db0
        /*01dc*/ 	.word	0x00000009
        /*01e0*/ 	.word	0x00000000
        /*01e4*/ 	.short	0x010a
        /*01e6*/ 	.byte	0x3f
	.zero		1


	//   ....[22]....
        /*01e8*/ 	.word	0x00008e40
        /*01ec*/ 	.word	0x00000006
        /*01f0*/ 	.word	0x00000000
        /*01f4*/ 	.short	0x010a
        /*01f6*/ 	.byte	0x3f
	.zero		1


	//   ....[23]....
        /*01f8*/ 	.word	0x00008ed0
        /*01fc*/ 	.word	0x00000009
        /*0200*/ 	.word	0x00000000
        /*0204*/ 	.short	0x010a
        /*0206*/ 	.byte	0x3f
	.zero		1


	//   ....[24]....
        /*0208*/ 	.word	0x00008f60
        /*020c*/ 	.word	0x00000003
        /*0210*/ 	.word	0x00000000
        /*0214*/ 	.short	0x010a
        /*0216*/ 	.byte	0x3f
	.zero		1


	//   ....[25]....
        /*0218*/ 	.word	0x00008fc0
        /*021c*/ 	.word	0x00000003
        /*0220*/ 	.word	0x00000000
        /*0224*/ 	.short	0x010a
        /*0226*/ 	.byte	0x3f
	.zero		1


	//   ....[26]....
        /*0228*/ 	.word	0x00009010
        /*022c*/ 	.word	0x00000005
        /*0230*/ 	.word	0x00000000
        /*0234*/ 	.short	0x010a
        /*0236*/ 	.byte	0x3f
	.zero		1


	//   ....[27]....
        /*0238*/ 	.word	0x000090e0
        /*023c*/ 	.word	0x0000000e
        /*0240*/ 	.word	0x00000028
        /*0244*/ 	.short	0x010a
        /*0246*/ 	.byte	0x3f
	.zero		1


	//   ....[28]....
        /*0248*/ 	.word	0x000091b0
        /*024c*/ 	.word	0x00000007
        /*0250*/ 	.word	0x00000000
        /*0254*/ 	.short	0x010a
        /*0256*/ 	.byte	0x3f
	.zero		1


	//   ....[29]....
        /*0258*/ 	.word	0x00009200
        /*025c*/ 	.word	0x00000009
        /*0260*/ 	.word	0x00000000
        /*0264*/ 	.short	0x010a
        /*0266*/ 	.byte	0x3f
	.zero		1


	//   ....[30]....
        /*0268*/ 	.word	0x00009250
        /*026c*/ 	.word	0x00000006
        /*0270*/ 	.word	0x00000000
        /*0274*/ 	.short	0x010a
        /*0276*/ 	.byte	0x3f
	.zero		1


	//   ....[31]....
        /*0278*/ 	.word	0x000092a0
        /*027c*/ 	.word	0x00000009
        /*0280*/ 	.word	0x00000000
        /*0284*/ 	.short	0x010a
        /*0286*/ 	.byte	0x3f
	.zero		1


	//----- nvinfo : EIATTR_NUM_MBARRIERS
	.align		4
.L_35:
        /*0288*/ 	.byte	0x03, 0x38
        /*028a*/ 	.short	0x000c


	//----- nvinfo : EIATTR_EXIT_INSTR_OFFSETS
	.align		4
        /*028c*/ 	.byte	0x04, 0x1c
        /*028e*/ 	.short	(.L_37 - .L_36)


	//   ....[0]....
.L_36:
        /*0290*/ 	.word	0x000009a0


	//   ....[1]....
        /*0294*/ 	.word	0x000011b0


	//   ....[2]....
        /*0298*/ 	.word	0x00007840


	//   ....[3]....
        /*029c*/ 	.word	0x00007da0


	//   ....[4]....
        /*02a0*/ 	.word	0x00008fb0


	//----- nvinfo : EIATTR_MAX_THREADS
	.align		4
.L_37:
        /*02a4*/ 	.byte	0x04, 0x05
        /*02a6*/ 	.short	(.L_39 - .L_38)
.L_38:
        /*02a8*/ 	.word	0x00000180
        /*02ac*/ 	.word	0x00000001
        /*02b0*/ 	.word	0x00000001


	//----- nvinfo : EIATTR_CRS_STACK_SIZE
	.align		4
.L_39:
        /*02b4*/ 	.byte	0x04, 0x1e
        /*02b6*/ 	.short	(.L_41 - .L_40)
.L_40:
        /*02b8*/ 	.word	0x00000000


	//----- nvinfo : EIATTR_CBANK_PARAM_SIZE
	.align		4
.L_41:
        /*02bc*/ 	.byte	0x03, 0x19
        /*02be*/ 	.short	0x0470


	//----- nvinfo : EIATTR_PARAM_CBANK
	.align		4
        /*02c0*/ 	.byte	0x04, 0x0a
        /*02c2*/ 	.short	(.L_43 - .L_42)
	.align		4
.L_42:
        /*02c4*/ 	.word	index@(.nv.constant0._ZN7cutlass13device_kernelINS_4gemm6kernel13GemmUniversalIN4cute5tupleIJiiiiEEENS1_10collective13CollectiveMmaINS1_34MainloopSm90TmaGmmaWarpSpecializedILi5ENS5_IJNS4_1CILi4EEESB_NSA_ILi1EEEEEENS1_35KernelTmaWarpSpecializedCooperativeEEENS5_IJNSA_ILi256EEENSA_ILi64EEESH_EEENS_10bfloat16_tENS5_IJlSC_lEEESJ_SK_NS4_8TiledMMAINS4_8MMA_AtomIJNS4_4SM904GMMA27MMA_64x64x16_F32BF16BF16_SSILNSO_5MajorE0ELSQ_0ELNSO_7ScaleInE1ELSR_1EEEEEENS4_6LayoutINS5_IJNSA_ILi2EEESC_SC_EEENS5_IJSC_NSA_ILi0EEESX_EEEEENS5_IJNS4_10UnderscoreES10_S10_EEEEENS4_23SM90_TMA_LOAD_MULTICASTENS4_14ComposedLayoutINS4_7SwizzleILi3ELi4ELi3EEENS4_18smem_ptr_flag_bitsILi16EEENSU_INS5_IJNSA_ILi8EEESH_EEENS5_IJSH_SC_EEEEEEEvNS4_8identityES13_S1D_vS1E_EENS_8epilogue10collective6detail29Sm90TmaWarpSpecializedAdapterINS1H_15DefaultEpilogueISJ_SK_SK_NS1G_6thread17LinearCombinationISJ_Li1EffLNS1L_9ScaleType4KindE0ELNS_15FloatRoundStyleE2ESJ_EENS1_15EpilogueDefaultEEEEEvvEEEEvNT_6ParamsE)
        /*02c8*/ 	.short	0x0210
        /*02ca*/ 	.short	0x0470


	//----- nvinfo : EIATTR_SW_WAR
	.align		4
.L_43:
        /*02cc*/ 	.byte	0x04, 0x36
        /*02ce*/ 	.short	(.L_45 - .L_44)
.L_44:
        /*02d0*/ 	.word	0x00000008
.L_45:


//--------------------- .nv.callgraph             --------------------------
	.section	.nv.callgraph,"",@"SHT_CUDA_CALLGRAPH"
	.align	4
	.sectionentsize	8
	.align		4
        /*0000*/ 	.word	0x00000000
	.align		4
        /*0004*/ 	.word	0xffffffff
	.align		4
        /*0008*/ 	.word	index@(_ZN7cutlass13device_kernelINS_4gemm6kernel13GemmUniversalIN4cute5tupleIJiiiiEEENS1_10collective13CollectiveMmaINS1_34MainloopSm90TmaGmmaWarpSpecializedILi5ENS5_IJNS4_1CILi4EEESB_NSA_ILi1EEEEEENS1_35KernelTmaWarpSpecializedCooperativeEEENS5_IJNSA_ILi256EEENSA_ILi64EEESH_EEENS_10bfloat16_tENS5_IJlSC_lEEESJ_SK_NS4_8TiledMMAINS4_8MMA_AtomIJNS4_4SM904GMMA27MMA_64x64x16_F32BF16BF16_SSILNSO_5MajorE0ELSQ_0ELNSO_7ScaleInE1ELSR_1EEEEEENS4_6LayoutINS5_IJNSA_ILi2EEESC_SC_EEENS5_IJSC_NSA_ILi0EEESX_EEEEENS5_IJNS4_10UnderscoreES10_S10_EEEEENS4_23SM90_TMA_LOAD_MULTICASTENS4_14ComposedLayoutINS4_7SwizzleILi3ELi4ELi3EEENS4_18smem_ptr_flag_bitsILi16EEENSU_INS5_IJNSA_ILi8EEESH_EEENS5_IJSH_SC_EEEEEEEvNS4_8identityES13_S1D_vS1E_EENS_8epilogue10collective6detail29Sm90TmaWarpSpecializedAdapterINS1H_15DefaultEpilogueISJ_SK_SK_NS1G_6thread17LinearCombinationISJ_Li1EffLNS1L_9ScaleType4KindE0ELNS_15FloatRoundStyleE2ESJ_EENS1_15EpilogueDefaultEEEEEvvEEEEvNT_6ParamsE)
	.align		4
        /*000c*/ 	.word	index@(__assertfail)
	.align		4
        /*0010*/ 	.word	0x00000000
	.align		4
        /*0014*/ 	.word	0xfffffffe
	.align		4
        /*0018*/ 	.word	0x00000000
	.align		4
        /*001c*/ 	.word	0xfffffffd
	.align		4
        /*0020*/ 	.word	0x00000000
	.align		4
        /*0024*/ 	.word	0xfffffffc


//--------------------- .nv.constant4             --------------------------
	.section	.nv.constant4,"a",@progbits
	.align	8
	.align		8
.nv.constant4:
        /*0000*/ 	.dword	__assertfail
	.align		8
        /*0008*/ 	.dword	__unnamed_1
	.align		8
        /*0010*/ 	.dword	_ZN40_INTERNAL_8f3f0239_4_k_cu_d98b8e59_202044cuda3std3__45__cpo5beginE
	.align		8
        /*0018*/ 	.dword	_ZN40_INTERNAL_8f3f0239_4_k_cu_d98b8e59_202044cuda3std3__45__cpo3endE
	.align		8
        /*0020*/ 	.dword	_ZN40_INTERNAL_8f3f0239_4_k_cu_d98b8e59_202044cuda3std3__45__cpo6cbeginE
	.align		8
        /*0028*/ 	.dword	_ZN40_INTERNAL_8f3f0239_4_k_cu_d98b8e59_202044cuda3std3__45__cpo4cendE
	.align		8
        /*0030*/ 	.dword	_ZN40_INTERNAL_8f3f0239_4_k_cu_d98b8e59_202044cuda3std3__442_GLOBAL__N__8f3f0239_4_k_cu_d98b8e59_202046ignoreE
	.align		8
        /*0038*/ 	.dword	_ZN40_INTERNAL_8f3f0239_4_k_cu_d98b8e59_202044cuda3std3__419piecewise_constructE
	.align		8
        /*0040*/ 	.dword	_ZN40_INTERNAL_8f3f0239_4_k_cu_d98b8e59_202044cuda3std3__48in_placeE
	.align		8
        /*0048*/ 	.dword	_ZN40_INTERNAL_8f3f0239_4_k_cu_d98b8e59_202044cuda3std6ranges3__45__cpo4swapE
	.align		8
        /*0050*/ 	.dword	_ZN40_INTERNAL_8f3f0239_4_k_cu_d98b8e59_202044cuda3std6ranges3__45__cpo9iter_moveE
	.align		8
        /*0058*/ 	.dword	_ZN40_INTERNAL_8f3f0239_4_k_cu_d98b8e59_202044cute7productE
	.align		8
        /*0060*/ 	.dword	_ZN40_INTERNAL_8f3f0239_4_k_cu_d98b8e59_202044cute1_E
	.align		8
        /*0068*/ 	.dword	$str$22
	.align		8
        /*0070*/ 	.dword	$str$23


//--------------------- .text._ZN7cutlass13device_kernelINS_4gemm6kernel13GemmUniversalIN4cute5tupleIJiiiiEEENS1_10collective13CollectiveMmaINS1_34MainloopSm90TmaGmmaWarpSpecializedILi5ENS5_IJNS4_1CILi4EEESB_NSA_ILi1EEEEEENS1_35KernelTmaWarpSpecializedCooperativeEEENS5_IJNSA_ILi256EEENSA_ILi64EEESH_EEENS_10bfloat16_tENS5_IJlSC_lEEESJ_SK_NS4_8TiledMMAINS4_8MMA_AtomIJNS4_4SM904GMMA27MMA_64x64x16_F32BF16BF16_SSILNSO_5MajorE0ELSQ_0ELNSO_7ScaleInE1ELSR_1EEEEEENS4_6LayoutINS5_IJNSA_ILi2EEESC_SC_EEENS5_IJSC_NSA_ILi0EEESX_EEEEENS5_IJNS4_10UnderscoreES10_S10_EEEEENS4_23SM90_TMA_LOAD_MULTICASTENS4_14ComposedLayoutINS4_7SwizzleILi3ELi4ELi3EEENS4_18smem_ptr_flag_bitsILi16EEENSU_INS5_IJNSA_ILi8EEESH_EEENS5_IJSH_SC_EEEEEEEvNS4_8identityES13_S1D_vS1E_EENS_8epilogue10collective6detail29Sm90TmaWarpSpecializedAdapterINS1H_15DefaultEpilogueISJ_SK_SK_NS1G_6thread17LinearCombinationISJ_Li1EffLNS1L_9ScaleType4KindE0ELNS_15FloatRoundStyleE2ESJ_EENS1_15EpilogueDefaultEEEEEvvEEEEvNT_6ParamsE --------------------------
	.section	.text._ZN7cutlass13device_kernelINS_4gemm6kernel13GemmUniversalIN4cute5tupleIJiiiiEEENS1_10collective13CollectiveMmaINS1_34MainloopSm90TmaGmmaWarpSpecializedILi5ENS5_IJNS4_1CILi4EEESB_NSA_ILi1EEEEEENS1_35KernelTmaWarpSpecializedCooperativeEEENS5_IJNSA_ILi256EEENSA_ILi64EEESH_EEENS_10bfloat16_tENS5_IJlSC_lEEESJ_SK_NS4_8TiledMMAINS4_8MMA_AtomIJNS4_4SM904GMMA27MMA_64x64x16_F32BF16BF16_SSILNSO_5MajorE0ELSQ_0ELNSO_7ScaleInE1ELSR_1EEEEEENS4_6LayoutINS5_IJNSA_ILi2EEESC_SC_EEENS5_IJSC_NSA_ILi0EEESX_EEEEENS5_IJNS4_10UnderscoreES10_S10_EEEEENS4_23SM90_TMA_LOAD_MULTICASTENS4_14ComposedLayoutINS4_7SwizzleILi3ELi4ELi3EEENS4_18smem_ptr_flag_bitsILi16EEENSU_INS5_IJNSA_ILi8EEESH_EEENS5_IJSH_SC_EEEEEEEvNS4_8identityES13_S1D_vS1E_EENS_8epilogue10collective6detail29Sm90TmaWarpSpecializedAdapterINS1H_15DefaultEpilogueISJ_SK_SK_NS1G_6thread17LinearCombinationISJ_Li1EffLNS1L_9ScaleType4KindE0ELNS_15FloatRoundStyleE2ESJ_EENS1_15EpilogueDefaultEEEEEvvEEEEvNT_6ParamsE,"ax",@progbits
	.align	128
.text._ZN7cutlass13device_kernelINS_4gemm6kernel13GemmUniversalIN4cute5tupleIJiiiiEEENS1_10collective13CollectiveMmaINS1_34MainloopSm90TmaGmmaWarpSpecializedILi5ENS5_IJNS4_1CILi4EEESB_NSA_ILi1EEEEEENS1_35KernelTmaWarpSpecializedCooperativeEEENS5_IJNSA_ILi256EEENSA_ILi64EEESH_EEENS_10bfloat16_tENS5_IJlSC_lEEESJ_SK_NS4_8TiledMMAINS4_8MMA_AtomIJNS4_4SM904GMMA27MMA_64x64x16_F32BF16BF16_SSILNSO_5MajorE0ELSQ_0ELNSO_7ScaleInE1ELSR_1EEEEEENS4_6LayoutINS5_IJNSA_ILi2EEESC_SC_EEENS5_IJSC_NSA_ILi0EEESX_EEEEENS5_IJNS4_10UnderscoreES10_S10_EEEEENS4_23SM90_TMA_LOAD_MULTICASTENS4_14ComposedLayoutINS4_7SwizzleILi3ELi4ELi3EEENS4_18smem_ptr_flag_bitsILi16EEENSU_INS5_IJNSA_ILi8EEESH_EEENS5_IJSH_SC_EEEEEEEvNS4_8identityES13_S1D_vS1E_EENS_8epilogue10collective6detail29Sm90TmaWarpSpecializedAdapterINS1H_15DefaultEpilogueISJ_SK_SK_NS1G_6thread17LinearCombinationISJ_Li1EffLNS1L_9ScaleType4KindE0ELNS_15FloatRoundStyleE2ESJ_EENS1_15EpilogueDefaultEEEEEvvEEEEvNT_6ParamsE:
        .type           _ZN7cutlass13device_kernelINS_4gemm6kernel13GemmUniversalIN4cute5tupleIJiiiiEEENS1_10collective13CollectiveMmaINS1_34MainloopSm90TmaGmmaWarpSpecializedILi5ENS5_IJNS4_1CILi4EEESB_NSA_ILi1EEEEEENS1_35KernelTmaWarpSpecializedCooperativeEEENS5_IJNSA_ILi256EEENSA_ILi64EEESH_EEENS_10bfloat16_tENS5_IJlSC_lEEESJ_SK_NS4_8TiledMMAINS4_8MMA_AtomIJNS4_4SM904GMMA27MMA_64x64x16_F32BF16BF16_SSILNSO_5MajorE0ELSQ_0ELNSO_7ScaleInE1ELSR_1EEEEEENS4_6LayoutINS5_IJNSA_ILi2EEESC_SC_EEENS5_IJSC_NSA_ILi0EEESX_EEEEENS5_IJNS4_10UnderscoreES10_S10_EEEEENS4_23SM90_TMA_LOAD_MULTICASTENS4_14ComposedLayoutINS4_7SwizzleILi3ELi4ELi3EEENS4_18smem_ptr_flag_bitsILi16EEENSU_INS5_IJNSA_ILi8EEESH_EEENS5_IJSH_SC_EEEEEEEvNS4_8identityES13_S1D_vS1E_EENS_8epilogue10collective6detail29Sm90TmaWarpSpecializedAdapterINS1H_15DefaultEpilogueISJ_SK_SK_NS1G_6thread17LinearCombinationISJ_Li1EffLNS1L_9ScaleType4KindE0ELNS_15FloatRoundStyleE2ESJ_EENS1_15EpilogueDefaultEEEEEvvEEEEvNT_6ParamsE,@function
        .size           _ZN7cutlass13device_kernelINS_4gemm6kernel13GemmUniversalIN4cute5tupleIJiiiiEEENS1_10collective13CollectiveMmaINS1_34MainloopSm90TmaGmmaWarpSpecializedILi5ENS5_IJNS4_1CILi4EEESB_NSA_ILi1EEEEEENS1_35KernelTmaWarpSpecializedCooperativeEEENS5_IJNSA_ILi256EEENSA_ILi64EEESH_EEENS_10bfloat16_tENS5_IJlSC_lEEESJ_SK_NS4_8TiledMMAINS4_8MMA_AtomIJNS4_4SM904GMMA27MMA_64x64x16_F32BF16BF16_SSILNSO_5MajorE0ELSQ_0ELNSO_7ScaleInE1ELSR_1EEEEEENS4_6LayoutINS5_IJNSA_ILi2EEESC_SC_EEENS5_IJSC_NSA_ILi0EEESX_EEEEENS5_IJNS4_10UnderscoreES10_S10_EEEEENS4_23SM90_TMA_LOAD_MULTICASTENS4_14ComposedLayoutINS4_7SwizzleILi3ELi4ELi3EEENS4_18smem_ptr_flag_bitsILi16EEENSU_INS5_IJNSA_ILi8EEESH_EEENS5_IJSH_SC_EEEEEEEvNS4_8identityES13_S1D_vS1E_EENS_8epilogue10collective6detail29Sm90TmaWarpSpecializedAdapterINS1H_15DefaultEpilogueISJ_SK_SK_NS1G_6thread17LinearCombinationISJ_Li1EffLNS1L_9ScaleType4KindE0ELNS_15FloatRoundStyleE2ESJ_EENS1_15EpilogueDefaultEEEEEvvEEEEvNT_6ParamsE,(.L_x_199 - _ZN7cutlass13device_kernelINS_4gemm6kernel13GemmUniversalIN4cute5tupleIJiiiiEEENS1_10collective13CollectiveMmaINS1_34MainloopSm90TmaGmmaWarpSpecializedILi5ENS5_IJNS4_1CILi4EEESB_NSA_ILi1EEEEEENS1_35KernelTmaWarpSpecializedCooperativeEEENS5_IJNSA_ILi256EEENSA_ILi64EEESH_EEENS_10bfloat16_tENS5_IJlSC_lEEESJ_SK_NS4_8TiledMMAINS4_8MMA_AtomIJNS4_4SM904GMMA27MMA_64x64x16_F32BF16BF16_SSILNSO_5MajorE0ELSQ_0ELNSO_7ScaleInE1ELSR_1EEEEEENS4_6LayoutINS5_IJNSA_ILi2EEESC_SC_EEENS5_IJSC_NSA_ILi0EEESX_EEEEENS5_IJNS4_10UnderscoreES10_S10_EEEEENS4_23SM90_TMA_LOAD_MULTICASTENS4_14ComposedLayoutINS4_7SwizzleILi3ELi4ELi3EEENS4_18smem_ptr_flag_bitsILi16EEENSU_INS5_IJNSA_ILi8EEESH_EEENS5_IJSH_SC_EEEEEEEvNS4_8identityES13_S1D_vS1E_EENS_8epilogue10collective6detail29Sm90TmaWarpSpecializedAdapterINS1H_15DefaultEpilogueISJ_SK_SK_NS1G_6thread17LinearCombinationISJ_Li1EffLNS1L_9ScaleType4KindE0ELNS_15FloatRoundStyleE2ESJ_EENS1_15EpilogueDefaultEEEEEvvEEEEvNT_6ParamsE)
        .other          _ZN7cutlass13device_kernelINS_4gemm6kernel13GemmUniversalIN4cute5tupleIJiiiiEEENS1_10collective13CollectiveMmaINS1_34MainloopSm90TmaGmmaWarpSpecializedILi5ENS5_IJNS4_1CILi4EEESB_NSA_ILi1EEEEEENS1_35KernelTmaWarpSpecializedCooperativeEEENS5_IJNSA_ILi256EEENSA_ILi64EEESH_EEENS_10bfloat16_tENS5_IJlSC_lEEESJ_SK_NS4_8TiledMMAINS4_8MMA_AtomIJNS4_4SM904GMMA27MMA_64x64x16_F32BF16BF16_SSILNSO_5MajorE0ELSQ_0ELNSO_7ScaleInE1ELSR_1EEEEEENS4_6LayoutINS5_IJNSA_ILi2EEESC_SC_EEENS5_IJSC_NSA_ILi0EEESX_EEEEENS5_IJNS4_10UnderscoreES10_S10_EEEEENS4_23SM90_TMA_LOAD_MULTICASTENS4_14ComposedLayoutINS4_7SwizzleILi3ELi4ELi3EEENS4_18smem_ptr_flag_bitsILi16EEENSU_INS5_IJNSA_ILi8EEESH_EEENS5_IJSH_SC_EEEEEEEvNS4_8identityES13_S1D_vS1E_EENS_8epilogue10collective6detail29Sm90TmaWarpSpecializedAdapterINS1H_15DefaultEpilogueISJ_SK_SK_NS1G_6thread17LinearCombinationISJ_Li1EffLNS1L_9ScaleType4KindE0ELNS_15FloatRoundStyleE2ESJ_EENS1_15EpilogueDefaultEEEEEvvEEEEvNT_6ParamsE,@"STO_CUDA_ENTRY STV_DEFAULT"
_ZN7cutlass13device_kernelINS_4gemm6kernel13GemmUniversalIN4cute5tupleIJiiiiEEENS1_10collective13CollectiveMmaINS1_34MainloopSm90TmaGmmaWarpSpecializedILi5ENS5_IJNS4_1CILi4EEESB_NSA_ILi1EEEEEENS1_35KernelTmaWarpSpecializedCooperativeEEENS5_IJNSA_ILi256EEENSA_ILi64EEESH_EEENS_10bfloat16_tENS5_IJlSC_lEEESJ_SK_NS4_8TiledMMAINS4_8MMA_AtomIJNS4_4SM904GMMA27MMA_64x64x16_F32BF16BF16_SSILNSO_5MajorE0ELSQ_0ELNSO_7ScaleInE1ELSR_1EEEEEENS4_6LayoutINS5_IJNSA_ILi2EEESC_SC_EEENS5_IJSC_NSA_ILi0EEESX_EEEEENS5_IJNS4_10UnderscoreES10_S10_EEEEENS4_23SM90_TMA_LOAD_MULTICASTENS4_14ComposedLayoutINS4_7SwizzleILi3ELi4ELi3EEENS4_18smem_ptr_flag_bitsILi16EEENSU_INS5_IJNSA_ILi8EEESH_EEENS5_IJSH_SC_EEEEEEEvNS4_8identityES13_S1D_vS1E_EENS_8epilogue10collective6detail29Sm90TmaWarpSpecializedAdapterINS1H_15DefaultEpilogueISJ_SK_SK_NS1G_6thread17LinearCombinationISJ_Li1EffLNS1L_9ScaleType4KindE0ELNS_15FloatRoundStyleE2ESJ_EENS1_15EpilogueDefaultEEEEEvvEEEEvNT_6ParamsE:
[----:B------:R-:W0:Y:S01]  /*0000*/  LDC R1, c[0x0][0x28] ;  /* 0x00000a00ff017b82 */ /* 0x000e220000000800 */
[----:B------:R-:W1:Y:S01]  /*0010*/  S2R R18, SR_TID.X ;  /* 0x0000000000127919 */ /* 0x000e620000002100 */
[----:B------:R-:W-:Y:S01]  /*0020*/  ELECT P0, URZ, PT ;  /* 0x00000000003f782f */ /* 0x000fe20003800000 */
[----:B------:R-:W-:Y:S01]  /*0030*/  BSSY B0, `(.L_x_0) ;  /* 0x000000f000007945 */ /* 0x000fe20003800000 */
[--C-:B-1----:R-:W-:Y:S02]  /*0040*/  SHF.R.U32.HI R0, RZ, 0x5, R18.reuse ;  /* 0x00000005ff007819 */ /* 0x102fe40000011612 */
[----:B------:R-:W-:-:S03]  /*0050*/  SHF.R.U32.HI R3, RZ, 0x7, R18 ;  /* 0x00000007ff037819 */ /* 0x000fc60000011612 */
[----:B------:R-:W1:Y:S04]  /*0060*/  SHFL.IDX PT, R2, R0, RZ, 0x1f ;  /* 0x00001fff00027589 */ /* 0x000e6800000e0000 */
[----:B------:R2:W3:Y:S01]  /*0070*/  SHFL.IDX PT, R5, R3, RZ, 0x1f ;  /* 0x00001fff03057589 */ /* 0x0004e200000e0000 */
[----:B-1----:R-:W-:-:S13]  /*0080*/  ISETP.NE.OR P0, PT, R2, RZ, !P0 ;  /* 0x000000ff0200720c */ /* 0x002fda0004705670 */
[----:B0-23--:R-:W-:Y:S05]  /*0090*/  @P0 BRA `(.L_x_1) ;  /* 0x0000000000200947 */ /* 0x00dfea0003800000 */
[----:B------:R-:W-:Y:S02]  /*00a0*/  ULDC.64 UR4, c[0x0][0x198] ;  /* 0x0000660000047ab9 */ /* 0x000fe40000000a00 */
[----:B------:R-:W-:Y:S02]  /*00b0*/  UIADD3 UR6, UP0, UR4, 0xf0, URZ ;  /* 0x000000f004067890 */ /* 0x000fe4000ff1e03f */
[----:B------:R-:W-:Y:S02]  /*00c0*/  UIADD3 UR4, UP1, UR4, 0x1f0, URZ ;  /* 0x000001f004047890 */ /* 0x000fe4000ff3e03f */
[----:B------:R-:W-:Y:S02]  /*00d0*/  UIADD3.X UR7, URZ, UR5, URZ, UP0, !UPT ;  /* 0x000000053f077290 */ /* 0x000fe400087fe43f */
[----:B------:R-:W-:-:S07]  /*00e0*/  UIADD3.X UR5, URZ, UR5, URZ, UP1, !UPT ;  /* 0x000000053f057290 */ /* 0x000fce0008ffe43f */
[----:B------:R0:W-:Y:S02]  /*00f0*/  UTMACCTL.PF [UR6] ;  /* 0x00000000060079b9 */ /* 0x0001e40008040000 */
[----:B------:R0:W-:Y:S02]  /*0100*/  UTMACCTL.PF [UR4] ;  /* 0x00000000040079b9 */ /* 0x0001e40008040000 */
[----:B0-----:R-:W-:Y:S01]  /*0110*/  NOP ;  /* 0x0000000000007918 */ /* 0x001fe20000000000 */
.L_x_1:
[----:B------:R-:W-:Y:S05]  /*0120*/  BSYNC B0 ;  /* 0x0000000000007941 */ /* 0x000fea0003800000 */
.L_x_0:
[----:B------:R-:W0:Y:S02]  /*0130*/  SHFL.IDX PT, R3, R0, RZ, 0x1f ;  /* 0x00001fff00037589 */ /* 0x000e2400000e0000 */
[----:B0-----:R-:W-:-:S13]  /*0140*/  ISETP.NE.AND P0, PT, R3, RZ, PT ;  /* 0x000000ff0300720c */ /* 0x001fda0003f05270 */
[----:B------:R-:W-:Y:S05]  /*0150*/  @P0 BRA `(.L_x_2) ;  /* 0x0000000000600947 */ /* 0x000fea0003800000 */
[----:B------:R-:W0:Y:S01]  /*0160*/  S2UR UR8, SR_CgaCtaId ;  /* 0x00000000000879c3 */ /* 0x000e220000008800 */
[----:B------:R-:W-:Y:S01]  /*0170*/  UMOV UR4, 0x400 ;  /* 0x0000040000047882 */ /* 0x000fe20000000000 */
[----:B------:R-:W-:Y:S01]  /*0180*/  UMOV UR5, 0x1 ;  /* 0x0000000100057882 */ /* 0x000fe20000000000 */
[----:B------:R-:W-:Y:S01]  /*0190*/  UMOV UR6, 0xe ;  /* 0x0000000e00067882 */ /* 0x000fe20000000000 */
[----:B------:R-:W-:Y:S01]  /*01a0*/  ELECT P0, URZ, PT ;  /* 0x00000000003f782f */ /* 0x000fe20003800000 */
[----:B------:R-:W-:-:S04]  /*01b0*/  UIADD3 UR6, -UR6, 0x100000, URZ ;  /* 0x0010000006067890 */ /* 0x000fc8000fffe13f */
[----:B------:R-:W-:Y:S02]  /*01c0*/  USHF.L.U32 UR7, UR6, 0xb, URZ ;  /* 0x0000000b06077899 */ /* 0x000fe4000800063f */
[----:B------:R-:W-:Y:S02]  /*01d0*/  USHF.L.U32 UR6, UR6, 0x1, URZ ;  /* 0x0000000106067899 */ /* 0x000fe4000800063f */
[----:B0-----:R-:W-:Y:S02]  /*01e0*/  ULEA UR8, UR8, UR4, 0x18 ;  /* 0x0000000408087291 */ /* 0x001fe4000f8ec03f */
[----:B------:R-:W-:-:S04]  /*01f0*/  UIADD3 UR4, -UR5, 0x100000, URZ ;  /* 0x0010000005047890 */ /* 0x000fc8000fffe13f */
[----:B------:R-:W-:Y:S02]  /*0200*/  USHF.L.U32 UR5, UR4, 0xb, URZ ;  /* 0x0000000b04057899 */ /* 0x000fe4000800063f */
[----:B------:R-:W-:Y:S01]  /*0210*/  USHF.L.U32 UR4, UR4, 0x1, URZ ;  /* 0x0000000104047899 */ /* 0x000fe2000800063f */
[----:B------:R-:W0:Y:S11]  /*0220*/  FENCE.VIEW.ASYNC.S ;  /* 0x00000000000073c6 */ /* 0x000e360000000000 */
[----:B0-----:R0:W1:Y:S01]  /*0230*/  SYNCS.EXCH.64 URZ, [UR8], UR4 ;  /* 0x00000004083f75b2 */ /* 0x0010620008000100 */
[----:B------:R0:W2:Y:S01]  /*0240*/  SYNCS.EXCH.64 URZ, [UR8+0x28], UR6 ;  /* 0x00002806083f75b2 */ /* 0x0000a20008000100 */
[----:B------:R0:W3:Y:S01]  /*0250*/  SYNCS.EXCH.64 URZ, [UR8+0x8], UR4 ;  /* 0x00000804083f75b2 */ /* 0x0000e20008000100 */
[----:B------:R0:W4:Y:S01]  /*0260*/  SYNCS.EXCH.64 URZ, [UR8+0x30], UR6 ;  /* 0x00003006083f75b2 */ /* 0x0001220008000100 */
[----:B------:R0:W0:Y:S01]  /*0270*/  SYNCS.EXCH.64 URZ, [UR8+0x10], UR4 ;  /* 0x00001004083f75b2 */ /* 0x0000220008000100 */
[----:B------:R0:W0:Y:S01]  /*0280*/  SYNCS.EXCH.64 URZ, [UR8+0x38], UR6 ;  /* 0x00003806083f75b2 */ /* 0x0000220008000100 */
[----:B------:R0:W0:Y:S01]  /*0290*/  SYNCS.EXCH.64 URZ, [UR8+0x18], UR4 ;  /* 0x00001804083f75b2 */ /* 0x0000220008000100 */
[----:B------:R0:W0:Y:S01]  /*02a0*/  SYNCS.EXCH.64 URZ, [UR8+0x40], UR6 ;  /* 0x00004006083f75b2 */ /* 0x0000220008000100 */
[----:B------:R0:W0:Y:S01]  /*02b0*/  SYNCS.EXCH.64 URZ, [UR8+0x20], UR4 ;  /* 0x00002004083f75b2 */ /* 0x0000220008000100 */
[----:B------:R0:W0:Y:S01]  /*02c0*/  SYNCS.EXCH.64 URZ, [UR8+0x48], UR6 ;  /* 0x00004806083f75b2 */ /* 0x0000220008000100 */
[----:B------:R-:W-:Y:S01]  /*02d0*/  NOP ;  /* 0x0000000000007918 */ /* 0x000fe20000000000 */
.L_x_2:
[----:B------:R-:W-:Y:S01]  /*02e0*/  SHF.R.S32.HI R7, RZ, 0x1f, R18 ;  /* 0x0000001fff077819 */ /* 0x000fe20000011412 */
[----:B------:R-:W5:Y:S01]  /*02f0*/  SHFL.IDX PT, R0, R0, RZ, 0x1f ;  /* 0x00001fff00007589 */ /* 0x000f6200000e0000 */
[----:B0-----:R-:W0:Y:S01]  /*0300*/  S2UR UR8, SR_CTAID.X ;  /* 0x00000000000879c3 */ /* 0x001e220000002500 */
[----:B------:R-:W-:Y:S02]  /*0310*/  ELECT P0, URZ, PT ;  /* 0x00000000003f782f */ /* 0x000fe40003800000 */
[----:B------:R-:W-:Y:S01]  /*0320*/  LEA.HI R7, R7, R18, RZ, 0x7 ;  /* 0x0000001207077211 */ /* 0x000fe200078f38ff */
[----:B------:R-:W1:Y:S01]  /*0330*/  S2R R4, SR_CTAID.Y ;  /* 0x0000000000047919 */ /* 0x000e620000002600 */
[----:B------:R-:W-:Y:S01]  /*0340*/  SHF.R.S32.HI R8, RZ, 0x1f, R3 ;  /* 0x0000001fff087819 */ /* 0x000fe20000011403 */
[----:B------:R-:W-:Y:S01]  /*0350*/  ULDC UR4, c[0x0][0x150] ;  /* 0x0000540000047ab9 */ /* 0x000fe20000000800 */
[----:B------:R-:W-:Y:S01]  /*0360*/  LOP3.LUT R7, R7, 0xffffff80, RZ, 0xc0, !PT ;  /* 0xffffff8007077812 */ /* 0x000fe200078ec0ff */
[----:B------:R-:W-:Y:S01]  /*0370*/  NOP ;  /* 0x0000000000007918 */ /* 0x000fe20000000000 */
[----:B------:R-:W-:Y:S01]  /*0380*/  LEA.HI R8, R8, R3, RZ, 0x2 ;  /* 0x0000000308087211 */ /* 0x000fe200078f10ff */
[----:B------:R-:W2:Y:S01]  /*0390*/  LDC R10, c[0x0][0x144] ;  /* 0x00005100ff0a7b82 */ /* 0x000ea20000000800 */
[----:B------:R-:W-:Y:S01]  /*03a0*/  NOP ;  /* 0x0000000000007918 */ /* 0x000fe20000000000 */
[----:B------:R-:W-:Y:S01]  /*03b0*/  IMAD.IADD R6, R18, 0x1, -R7 ;  /* 0x0000000112067824 */ /* 0x000fe200078e0a07 */
[----:B------:R-:W-:Y:S01]  /*03c0*/  LOP3.LUT R8, R8, 0x3ffffffc, RZ, 0xc0, !PT ;  /* 0x3ffffffc08087812 */ /* 0x000fe200078ec0ff */
[----:B------:R-:W-:Y:S01]  /*03d0*/  IMAD.MOV.U32 R23, RZ, RZ, 0x1 ;  /* 0x00000001ff177424 */ /* 0x000fe200078e00ff */
[----:B------:R-:W-:-:S02]  /*03e0*/  ISETP.NE.AND P3, PT, R5, RZ, PT ;  /* 0x000000ff0500720c */ /* 0x000fc40003f65270 */
[----:B------:R-:W-:Y:S01]  /*03f0*/  SHF.R.S32.HI R7, RZ, 0x1f, R6 ;  /* 0x0000001fff077819 */ /* 0x000fe20000011406 */
[----:B------:R-:W-:Y:S01]  /*0400*/  IMAD.IADD R8, R3, 0x1, -R8 ;  /* 0x0000000103087824 */ /* 0x000fe200078e0a08 */
[----:B------:R-:W3:Y:S02]  /*0410*/  LDC R12, c[0x0][0x140] ;  /* 0x00005000ff0c7b82 */ /* 0x000ee40000000800 */
[----:B------:R-:W-:Y:S02]  /*0420*/  LEA.HI R7, R7, R6, RZ, 0x3 ;  /* 0x0000000607077211 */ /* 0x000fe400078f18ff */
[----:B-----5:R-:W-:Y:S02]  /*0430*/  ISETP.NE.OR P0, PT, R0, RZ, !P0 ;  /* 0x000000ff0000720c */ /* 0x020fe40004705670 */
[--C-:B------:R-:W-:Y:S02]  /*0440*/  SHF.R.S32.HI R0, RZ, 0x3, R7.reuse ;  /* 0x00000003ff007819 */ /* 0x100fe40000011407 */
[----:B------:R-:W-:-:S02]  /*0450*/  SHF.R.S32.HI R7, RZ, 0x1f, R7 ;  /* 0x0000001fff077819 */ /* 0x000fc40000011407 */
[----:B0-----:R-:W-:Y:S02]  /*0460*/  I2FP.F32.U32 R9, UR8 ;  /* 0x0000000800097c45 */ /* 0x001fe40008201000 */
[----:B------:R-:W-:-:S03]  /*0470*/  LEA.HI R7, R7, R0, RZ, 0x2 ;  /* 0x0000000007077211 */ /* 0x000fc600078f10ff */
[----:B------:R-:W-:Y:S01]  /*0480*/  FMUL R9, R9, UR4 ;  /* 0x0000000409097c20 */ /* 0x000fe20008400000 */
[----:B------:R-:W-:Y:S01]  /*0490*/  LOP3.LUT R7, R7, 0xfffffffc, RZ, 0xc0, !PT ;  /* 0xfffffffc07077812 */ /* 0x000fe200078ec0ff */
[----:B------:R-:W-:Y:S01]  /*04a0*/  VOTEU.ALL UP0, P0 ;  /* 0x00000000003f7886 */ /* 0x000fe20000000000 */
[----:B-1----:R-:W-:Y:S01]  /*04b0*/  I2FP.F32.U32 R11, R4 ;  /* 0x00000004000b7245 */ /* 0x002fe20000201000 */
[----:B------:R-:W-:Y:S01]  /*04c0*/  ULDC UR4, c[0x0][0x154] ;  /* 0x0000550000047ab9 */ /* 0x000fe20000000800 */
[----:B------:R-:W-:Y:S01]  /*04d0*/  VOTEU.ALL UP1, P0 ;  /* 0x00000000003f7886 */ /* 0x000fe20000020000 */
[----:B------:R-:W-:Y:S01]  /*04e0*/  IMAD.IADD R7, R0, 0x1, -R7 ;  /* 0x0000000100077824 */ /* 0x000fe200078e0a07 */
[----:B------:R-:W0:Y:S01]  /*04f0*/  F2I.U32.TRUNC.NTZ R9, R9 ;  /* 0x0000000900097305 */ /* 0x000e22000020f000 */
[----:B------:R-:W1:Y:S01]  /*0500*/  @!UP0 S2UR UR7, SR_CgaCtaId ;  /* 0x00000000000789c3 */ /* 0x000e620000008800 */
[----:B------:R-:W-:Y:S01]  /*0510*/  @!UP0 UMOV UR6, 0x400 ;  /* 0x0000040000068882 */ /* 0x000fe20000000000 */
[----:B------:R-:W-:Y:S01]  /*0520*/  IMAD R8, R8, 0x4, R7 ;  /* 0x0000000408087824 */ /* 0x000fe200078e0207 */
[----:B---3--:R-:W-:-:S04]  /*0530*/  ISETP.EQ.U32.AND P2, PT, R12, 0x1, PT ;  /* 0x000000010c00780c */ /* 0x008fc80003f42070 */
[----:B------:R-:W-:-:S04]  /*0540*/  SHF.R.S32.HI R3, RZ, 0x1f, R8 ;  /* 0x0000001fff037819 */ /* 0x000fc80000011408 */
[----:B------:R-:W-:Y:S01]  /*0550*/  LEA.HI R0, R3, R8, RZ, 0x2 ;  /* 0x0000000803007211 */ /* 0x000fe200078f10ff */
[----:B0-----:R-:W-:-:S03]  /*0560*/  IMAD.MOV R7, RZ, RZ, -R9 ;  /* 0x000000ffff077224 */ /* 0x001fc600078e0a09 */
[----:B------:R-:W-:Y:S01]  /*0570*/  LOP3.LUT R9, R0, 0xfffffffc, RZ, 0xc0, !PT ;  /* 0xfffffffc00097812 */ /* 0x000fe200078ec0ff */
[----:B--2---:R-:W-:Y:S02]  /*0580*/  IMAD R3, R10, R7, UR8 ;  /* 0x000000080a037e24 */ /* 0x004fe4000f8e0207 */
[----:B------:R-:W-:Y:S02]  /*0590*/  FMUL R10, R11, UR4 ;  /* 0x000000040b0a7c20 */ /* 0x000fe40008400000 */
[C---:B------:R-:W-:Y:S01]  /*05a0*/  IMAD.IADD R0, R8.reuse, 0x1, -R9 ;  /* 0x0000000108007824 */ /* 0x040fe200078e0a09 */
[----:B------:R-:W0:Y:S01]  /*05b0*/  LDC R7, c[0x0][0x148] ;  /* 0x00005200ff077b82 */ /* 0x000e220000000800 */
[----:B------:R-:W-:Y:S01]  /*05c0*/  SHF.R.S32.HI R9, RZ, 0x1f, R2 ;  /* 0x0000001fff097819 */ /* 0x000fe20000011402 */
[----:B------:R-:W-:Y:S01]  /*05d0*/  IMAD.SHL.U32 R11, R8, 0x4, RZ ;  /* 0x00000004080b7824 */ /* 0x000fe200078e00ff */
[----:B------:R-:W-:Y:S01]  /*05e0*/  UMOV UR4, 0x20 ;  /* 0x0000002000047882 */ /* 0x000fe20000000000 */
[----:B------:R-:W-:Y:S01]  /*05f0*/  ISETP.NE.AND P4, PT, R0, R3, PT ;  /* 0x000000030000720c */ /* 0x000fe20003f85270 */
[----:B------:R-:W2:Y:S01]  /*0600*/  F2I.U32.TRUNC.NTZ R10, R10 ;  /* 0x0000000a000a7305 */ /* 0x000ea2000020f000 */
[----:B------:R-:W-:Y:S01]  /*0610*/  LEA.HI R9, R9, R2, RZ, 0x2 ;  /* 0x0000000209097211 */ /* 0x000fe200078f10ff */
[----:B------:R-:W-:-:S04]  /*0620*/  @!UP0 UIADD3 UR4, -UR4, 0x100000, URZ ;  /* 0x0010000004048890 */ /* 0x000fc8000fffe13f */
[----:B------:R-:W-:Y:S02]  /*0630*/  @!UP0 USHF.L.U32 UR5, UR4, 0xb, URZ ;  /* 0x0000000b04058899 */ /* 0x000fe4000800063f */
[----:B------:R-:W-:Y:S01]  /*0640*/  @!UP0 USHF.L.U32 UR4, UR4, 0x1, URZ ;  /* 0x0000000104048899 */ /* 0x000fe2000800063f */
[----:B------:R-:W-:Y:S01]  /*0650*/  LOP3.LUT R22, R8, 0xc, R11, 0x78, !PT ;  /* 0x0000000c08167812 */ /* 0x000fe200078e780b */
[----:B-1----:R-:W-:Y:S01]  /*0660*/  @!UP0 ULEA UR6, UR7, UR6, 0x18 ;  /* 0x0000000607068291 */ /* 0x002fe2000f8ec03f */
[----:B------:R-:W-:Y:S01]  /*0670*/  LOP3.LUT R9, R9, 0xfffffffc, RZ, 0xc0, !PT ;  /* 0xfffffffc09097812 */ /* 0x000fe200078ec0ff */
[----:B------:R-:W-:Y:S01]  /*0680*/  VOTEU.ALL UP0, P0 ;  /* 0x00000000003f7886 */ /* 0x000fe20000000000 */
[----:B------:R-:W-:Y:S01]  /*0690*/  LOP3.LUT P0, RZ, R6, 0x7, RZ, 0xc0, !PT ;  /* 0x0000000706ff7812 */ /* 0x000fe2000780c0ff */
[----:B------:R-:W-:Y:S02]  /*06a0*/  VIADD R6, R5, 0xffffffff ;  /* 0xffffffff05067836 */ /* 0x000fe40000000000 */
[----:B------:R-:W-:Y:S01]  /*06b0*/  IMAD.IADD R0, R2, 0x1, -R9 ;  /* 0x0000000102007824 */ /* 0x000fe200078e0a09 */
[----:B------:R-:W-:-:S02]  /*06c0*/  ISETP.LT.U32.AND P0, PT, R22, 0x10, !P0 ;  /* 0x000000101600780c */ /* 0x000fc40004701070 */
[----:B------:R-:W-:Y:S01]  /*06d0*/  @P4 SHF.R.S32.HI R9, RZ, 0x1f, R22 ;  /* 0x0000001fff094819 */ /* 0x000fe20000011416 */
[----:B--2---:R-:W-:Y:S01]  /*06e0*/  IMAD.MOV R21, RZ, RZ, -R10 ;  /* 0x000000ffff157224 */ /* 0x004fe200078e0a0a */
[C---:B------:R-:W-:Y:S01]  /*06f0*/  ISETP.NE.AND P1, PT, R0.reuse, 0x3, PT ;  /* 0x000000030000780c */ /* 0x040fe20003f25270 */
[----:B------:R-:W1:Y:S02]  /*0700*/  FENCE.VIEW.ASYNC.S ;  /* 0x00000000000073c6 */ /* 0x000e640000000000 */
[----:B-1----:R1:W2:Y:S01]  /*0710*/  @!UP0 SYNCS.EXCH.64 URZ, [UR6+0x60], UR4 ;  /* 0x00006004063f85b2 */ /* 0x0022a20008000100 */
[----:B------:R-:W-:Y:S01]  /*0720*/  @P4 LEA.HI R9, R9, R22, RZ, 0x2 ;  /* 0x0000001609094211 */ /* 0x000fe200078f10ff */
[----:B0-----:R-:W-:Y:S01]  /*0730*/  IMAD R2, R7, R21, R4 ;  /* 0x0000001507027224 */ /* 0x001fe200078e0204 */
[----:B------:R-:W-:Y:S02]  /*0740*/  ISETP.EQ.OR P1, PT, R0, RZ, !P1 ;  /* 0x000000ff0000720c */ /* 0x000fe40004f22670 */
[----:B------:R-:W-:-:S02]  /*0750*/  @P4 SHF.R.S32.HI R9, RZ, 0x2, R9 ;  /* 0x00000002ff094819 */ /* 0x000fc40000011409 */
[----:B------:R-:W-:Y:S02]  /*0760*/  ISETP.EQ.AND P1, PT, R5, RZ, P1 ;  /* 0x000000ff0500720c */ /* 0x000fe40000f22270 */
[----:B------:R-:W-:Y:S02]  /*0770*/  @P4 ISETP.NE.AND P5, PT, R9, R2, PT ;  /* 0x000000020900420c */ /* 0x000fe40003fa5270 */
[----:B------:R-:W-:Y:S02]  /*0780*/  ISETP.GE.U32.AND P6, PT, R6, 0x2, PT ;  /* 0x000000020600780c */ /* 0x000fe40003fc6070 */
[----:B------:R-:W-:Y:S02]  /*0790*/  SEL R2, RZ, 0x1, !P0 ;  /* 0x00000001ff027807 */ /* 0x000fe40004000000 */
[----:B------:R-:W-:Y:S01]  /*07a0*/  @P4 SEL R23, RZ, 0x1, P5 ;  /* 0x00000001ff174807 */ /* 0x000fe20002800000 */
[----:B------:R1:W0:Y:S01]  /*07b0*/  @!UP1 SYNCS.EXCH.64 URZ, [UR6+0x68], UR4 ;  /* 0x00006804063f95b2 */ /* 0x0002220008000100 */
[----:B------:R-:W-:Y:S01]  /*07c0*/  SEL R19, RZ, 0x1, !P1 ;  /* 0x00000001ff137807 */ /* 0x000fe20004800000 */
[----:B------:R-:W-:Y:S01]  /*07d0*/  NOP ;  /* 0x0000000000007918 */ /* 0x000fe20000000000 */
[----:B------:R-:W-:-:S02]  /*07e0*/  LOP3.LUT R23, R23, R2, RZ, 0xc0, !PT ;  /* 0x0000000217177212 */ /* 0x000fc400078ec0ff */
[----:B------:R-:W-:Y:S01]  /*07f0*/  SEL R19, R19, 0x2, P6 ;  /* 0x0000000213137807 */ /* 0x000fe20003000000 */
[----:B-12---:R-:W-:Y:S06]  /*0800*/  @!P2 BRA `(.L_x_3) ;  /* 0x000000000008a947 */ /* 0x006fec0003800000 */
[----:B0---4-:R-:W-:Y:S01]  /*0810*/  UCGABAR_ARV ;  /* 0x00000000000079c7 */ /* 0x011fe20008000000 */
[----:B------:R-:W-:Y:S05]  /*0820*/  BRA `(.L_x_4) ;  /* 0x0000000000047947 */ /* 0x000fea0003800000 */
.L_x_3:
[----:B0---4-:R-:W-:Y:S01]  /*0830*/  NOP ;  /* 0x0000000000007918 */ /* 0x011fe20000000000 */
.L_x_4:
[----:B------:R-:W0:Y:S01]  /*0840*/  LDC R2, c[0x0][0x65c] ;  /* 0x00019700ff027b82 */ /* 0x000e220000000800 */
[----:B------:R-:W-:Y:S01]  /*0850*/  LOP3.LUT R5, R5, 0xfffff7ff, RZ, 0xc0, !PT ;  /* 0xfffff7ff05057812 */ /* 0x000fe200078ec0ff */
[----:B------:R-:W-:Y:S02]  /*0860*/  IMAD.U32 R8, RZ, RZ, UR8 ;  /* 0x00000008ff087e24 */ /* 0x000fe4000f8e00ff */
[----:B------:R-:W-:Y:S01]  /*0870*/  IMAD.MOV.U32 R9, RZ, RZ, RZ ;  /* 0x000000ffff097224 */ /* 0x000fe200078e00ff */
[----:B0-----:R-:W-:-:S13]  /*0880*/  ISETP.NE.AND P1, PT, R2, 0x1, PT ;  /* 0x000000010200780c */ /* 0x001fda0003f25270 */
[----:B------:R-:W0:Y:S01]  /*0890*/  @P1 LDC R17, c[0x0][0x10] ;  /* 0x00000400ff111b82 */ /* 0x000e220000000800 */
[----:B------:R-:W-:Y:S01]  /*08a0*/  @P1 LOP3.LUT R5, R5, 0x800, RZ, 0xfc, !PT ;  /* 0x0000080005051812 */ /* 0x000fe200078efcff */
[----:B------:R-:W-:Y:S02]  /*08b0*/  @P1 IMAD.MOV.U32 R5, RZ, RZ, RZ ;  /* 0x000000ffff051224 */ /* 0x000fe400078e00ff */
[----:B------:R-:W-:-:S04]  /*08c0*/  @P1 IMAD.MOV.U32 R13, RZ, RZ, RZ ;  /* 0x000000ffff0d1224 */ /* 0x000fc800078e00ff */
[----:B------:R-:W1:Y:S01]  /*08d0*/  @!P1 LDC R11, c[0x0][0xc] ;  /* 0x00000300ff0b9b82 */ /* 0x000e620000000800 */
[----:B0-----:R-:W-:-:S04]  /*08e0*/  @P1 IMAD.WIDE.U32 R16, R17, UR8, R4 ;  /* 0x0000000811101c25 */ /* 0x001fc8000f8e0004 */
[----:B------:R-:W-:Y:S02]  /*08f0*/  @P1 IMAD.IADD R17, R17, 0x1, R13 ;  /* 0x0000000111111824 */ /* 0x000fe400078e020d */
[----:B-1----:R-:W-:-:S04]  /*0900*/  @!P1 IMAD.WIDE.U32 R8, R4, R11, R8 ;  /* 0x0000000b04089225 */ /* 0x002fc800078e0008 */
[----:B------:R-:W-:Y:S02]  /*0910*/  @!P1 IMAD.MOV.U32 R16, RZ, RZ, R8 ;  /* 0x000000ffff109224 */ /* 0x000fe400078e0008 */
[----:B------:R-:W-:Y:S01]  /*0920*/  @!P1 IMAD.MOV.U32 R17, RZ, RZ, R9 ;  /* 0x000000ffff119224 */ /* 0x000fe200078e0009 */
[----:B------:R-:W-:Y:S06]  /*0930*/  @!P2 BRA `(.L_x_5) ;  /* 0x00000000000ca947 */ /* 0x000fec0003800000 */
[----:B------:R-:W-:Y:S01]  /*0940*/  UCGABAR_WAIT ;  /* 0x0000000000007dc7 */ /* 0x000fe20008000000 */
[----:B------:R-:W-:Y:S01]  /*0950*/  CCTL.IVALL ;  /* 0x00000000ff00798f */ /* 0x000fe20002000000 */
[----:B------:R-:W-:Y:S05]  /*0960*/  BRA `(.L_x_6) ;  /* 0x0000000000047947 */ /* 0x000fea0003800000 */
.L_x_5:
[----:B------:R-:W-:Y:S06]  /*0970*/  BAR.SYNC.DEFER_BLOCKING 0x0 ;  /* 0x0000000000007b1d */ /* 0x000fec0000010000 */
.L_x_6:
[----:B------:R-:W-:Y:S05]  /*0980*/  @!P3 BRA `(.L_x_7) ;  /* 0x0000006c00b0b947 */ /* 0x000fea0003800000 */
[----:B------:R-:W-:-:S13]  /*0990*/  ISETP.GT.U32.AND P0, PT, R6, 0x1, PT ;  /* 0x000000010600780c */ /* 0x000fda0003f04070 */
[----:B------:R-:W-:Y:S05]  /*09a0*/  @P0 EXIT ;  /* 0x000000000000094d */ /* 0x000fea0003800000 */
[----:B------:R-:W-:Y:S01]  /*09b0*/  ULDC.64 UR4, c[0x0][0x650] ;  /* 0x0001940000047ab9 */ /* 0x000fe20000000a00 */
[----:B------:R-:W-:Y:S01]  /*09c0*/  PRMT R0, RZ, 0x7610, R0 ;  /* 0x00007610ff007816 */ /* 0x000fe20000000000 */
[----:B------:R-:W-:Y:S01]  /*09d0*/  IMAD.MOV.U32 R96, RZ, RZ, -0x1 ;  /* 0xffffffffff607424 */ /* 0x000fe200078e00ff */
[----:B------:R-:W-:Y:S01]  /*09e0*/  ISETP.GE.U32.AND P0, PT, R16, UR4, PT ;  /* 0x0000000410007c0c */ /* 0x000fe2000bf06070 */
[----:B------:R-:W-:Y:S02]  /*09f0*/  IMAD.MOV.U32 R92, RZ, RZ, -0x1 ;  /* 0xffffffffff5c7424 */ /* 0x000fe400078e00ff */
[----:B------:R-:W-:Y:S01]  /*0a00*/  IMAD.MOV.U32 R89, RZ, RZ, -0x1 ;  /* 0xffffffffff597424 */ /* 0x000fe200078e00ff */
[----:B------:R-:W-:-:S13]  /*0a10*/  ISETP.GE.U32.AND.EX P0, PT, R17, UR5, PT, P0 ;  /* 0x0000000511007c0c */ /* 0x000fda000bf06100 */
[----:B------:R-:W-:Y:S05]  /*0a20*/  @P0 BRA `(.L_x_8) ;  /* 0x0000000400280947 */ /* 0x000fea0003800000 */
[----:B------:R-:W0:Y:S01]  /*0a30*/  LDC.64 R24, c[0x0][0x628] ;  /* 0x00018a00ff187b82 */ /* 0x000e220000000a00 */
[----:B------:R-:W-:Y:S02]  /*0a40*/  IMAD.MOV.U32 R8, RZ, RZ, R16 ;  /* 0x000000ffff087224 */ /* 0x000fe400078e0010 */
[----:B------:R-:W-:-:S05]  /*0a50*/  IMAD.MOV.U32 R9, RZ, RZ, R17 ;  /* 0x000000ffff097224 */ /* 0x000fca00078e0011 */
[----:B------:R-:W1:Y:S08]  /*0a60*/  LDC R0, c[0x0][0x630] ;  /* 0x00018c00ff007b82 */ /* 0x000e700000000800 */
[----:B------:R-:W2:Y:S01]  /*0a70*/  LDC.64 R26, c[0x0][0x620] ;  /* 0x00018800ff1a7b82 */ /* 0x000ea20000000a00 */
[----:B0-----:R-:W-:-:S04]  /*0a80*/  ISETP.NE.U32.AND P0, PT, R24, RZ, PT ;  /* 0x000000ff1800720c */ /* 0x001fc80003f05070 */
[----:B------:R-:W-:-:S13]  /*0a90*/  ISETP.NE.AND.EX P0, PT, R25, RZ, PT, P0 ;  /* 0x000000ff1900720c */ /* 0x000fda0003f05300 */
[----:B-12---:R-:W-:Y:S05]  /*0aa0*/  @!P0 BRA `(.L_x_9) ;  /* 0x0000000000288947 */ /* 0x006fea0003800000 */
[----:B------:R-:W0:Y:S02]  /*0ab0*/  LDC R13, c[0x0][0x634] ;  /* 0x00018d00ff0d7b82 */ /* 0x000e240000000800 */
[----:B0-----:R-:W-:-:S05]  /*0ac0*/  IADD3 R13, P0, R16, R13, RZ ;  /* 0x0000000d100d7210 */ /* 0x001fca0007f1e0ff */
[----:B------:R-:W-:-:S04]  /*0ad0*/  IMAD.X R15, RZ, RZ, R17, P0 ;  /* 0x000000ffff0f7224 */ /* 0x000fc800000e0611 */
[----:B------:R-:W-:-:S04]  /*0ae0*/  IMAD.WIDE.U32 R8, R15, R24, RZ ;  /* 0x000000180f087225 */ /* 0x000fc800078e00ff */
[----:B------:R-:W-:-:S04]  /*0af0*/  IMAD.WIDE.U32 R10, P0, R13, R25, R8 ;  /* 0x000000190d0a7225 */ /* 0x000fc80007800008 */
[----:B------:R-:W-:-:S04]  /*0b00*/  IMAD.WIDE.U32 R8, R13, R24, RZ ;  /* 0x000000180d087225 */ /* 0x000fc800078e00ff */
[----:B------:R-:W-:Y:S01]  /*0b10*/  IMAD.X R13, RZ, RZ, RZ, P0 ;  /* 0x000000ffff0d7224 */ /* 0x000fe200000e06ff */
[----:B------:R-:W-:Y:S01]  /*0b20*/  IADD3 RZ, P0, R9, R10, RZ ;  /* 0x0000000a09ff7210 */ /* 0x000fe20007f1e0ff */
[----:B------:R-:W-:-:S04]  /*0b30*/  IMAD.MOV.U32 R12, RZ, RZ, R11 ;  /* 0x000000ffff0c7224 */ /* 0x000fc800078e000b */
[----:B------:R-:W-:-:S08]  /*0b40*/  IMAD.WIDE.U32.X R8, R15, R25, R12, P0 ;  /* 0x000000190f087225 */ /* 0x000fd000000e040c */
.L_x_9:
[----:B------:R-:W0:Y:S01]  /*0b50*/  LDC.64 R24, c[0x0][0x640] ;  /* 0x00019000ff187b82 */ /* 0x000e220000000a00 */
[-CC-:B------:R-:W-:Y:S01]  /*0b60*/  SHF.R.U64 R89, R8, R0.reuse, R9.reuse ;  /* 0x0000000008597219 */ /* 0x180fe20000001209 */
[----:B------:R-:W-:Y:S01]  /*0b70*/  IMAD R30, R7, R21, R4 ;  /* 0x00000015071e7224 */ /* 0x000fe200078e0204 */
[----:B------:R-:W-:Y:S01]  /*0b80*/  SHF.R.U32.HI R0, RZ, R0, R9 ;  /* 0x00000000ff007219 */ /* 0x000fe20000011609 */
[----:B------:R-:W-:Y:S01]  /*0b90*/  IMAD.MOV.U32 R21, RZ, RZ, 0x1 ;  /* 0x00000001ff157424 */ /* 0x000fe200078e00ff */
[----:B------:R-:W-:-:S03]  /*0ba0*/  IADD3 R5, P0, RZ, -R89, RZ ;  /* 0x80000059ff057210 */ /* 0x000fc60007f1e0ff */
[----:B------:R-:W1:Y:S02]  /*0bb0*/  LDC R6, c[0x0][0x618] ;  /* 0x00018600ff067b82 */ /* 0x000e640000000800 */
[----:B------:R-:W-:-:S04]  /*0bc0*/  IMAD.X R9, RZ, RZ, ~R0, P0 ;  /* 0x000000ffff097224 */ /* 0x000fc800000e0e00 */
[-C--:B------:R-:W-:Y:S02]  /*0bd0*/  IMAD R0, R9, R26.reuse, RZ ;  /* 0x0000001a09007224 */ /* 0x080fe400078e02ff */
[----:B------:R-:W2:Y:S01]  /*0be0*/  LDC R11, c[0x0][0x608] ;  /* 0x00018200ff0b7b82 */ /* 0x000ea20000000800 */
[----:B------:R-:W-:-:S04]  /*0bf0*/  IMAD.WIDE.U32 R8, R5, R26, R16 ;  /* 0x0000001a05087225 */ /* 0x000fc800078e0010 */
[----:B------:R-:W-:-:S03]  /*0c00*/  IMAD R5, R5, R27, R0 ;  /* 0x0000001b05057224 */ /* 0x000fc600078e0200 */
[----:B------:R-:W3:Y:S01]  /*0c10*/  LDC R12, c[0x0][0x658] ;  /* 0x00019600ff0c7b82 */ /* 0x000ee20000000800 */
[----:B0-----:R-:W-:Y:S01]  /*0c20*/  ISETP.NE.U32.AND P0, PT, R24, RZ, PT ;  /* 0x000000ff1800720c */ /* 0x001fe20003f05070 */
[----:B------:R-:W-:Y:S02]  /*0c30*/  IMAD.IADD R5, R9, 0x1, R5 ;  /* 0x0000000109057824 */ /* 0x000fe400078e0205 */
[----:B------:R-:W-:Y:S01]  /*0c40*/  IMAD.MOV.U32 R9, RZ, RZ, -0x1 ;  /* 0xffffffffff097424 */ /* 0x000fe200078e00ff */
[----:B------:R-:W-:-:S03]  /*0c50*/  ISETP.NE.AND.EX P0, PT, R25, RZ, PT, P0 ;  /* 0x000000ff1900720c */ /* 0x000fc60003f05300 */
[----:B------:R-:W0:Y:S01]  /*0c60*/  LDC R15, c[0x0][0x600] ;  /* 0x00018000ff0f7b82 */ /* 0x000e220000000800 */
[-CC-:B-1----:R-:W-:Y:S02]  /*0c70*/  SHF.R.U64 R13, R8, R6.reuse, R5.reuse ;  /* 0x00000006080d7219 */ /* 0x182fe40000001205 */
[----:B------:R-:W-:-:S05]  /*0c80*/  SHF.R.U32.HI R0, RZ, R6, R5 ;  /* 0x00000006ff007219 */ /* 0x000fca0000011605 */
[----:B------:R-:W1:Y:S01]  /*0c90*/  LDC R14, c[0x0][0x648] ;  /* 0x00019200ff0e7b82 */ /* 0x000e620000000800 */
[-CC-:B--2---:R-:W-:Y:S02]  /*0ca0*/  SHF.R.U64 R27, R13, R11.reuse, R0.reuse ;  /* 0x0000000b0d1b7219 */ /* 0x184fe40000001200 */
[----:B------:R-:W-:-:S05]  /*0cb0*/  SHF.R.U32.HI R5, RZ, R11, R0 ;  /* 0x0000000bff057219 */ /* 0x000fca0000011600 */
[----:B------:R-:W2:Y:S01]  /*0cc0*/  LDC R20, c[0x0][0x638] ;  /* 0x00018e00ff147b82 */ /* 0x000ea20000000800 */
[-CC-:B---3--:R-:W-:Y:S02]  /*0cd0*/  SHF.R.U64 R28, R27, R12.reuse, R5.reuse ;  /* 0x0000000c1b1c7219 */ /* 0x188fe40000001205 */
[-C--:B------:R-:W-:Y:S02]  /*0ce0*/  SHF.L.U32 R0, R9, R12.reuse, RZ ;  /* 0x0000000c09007219 */ /* 0x080fe400000006ff */
[----:B------:R-:W-:Y:S01]  /*0cf0*/  SHF.R.U32.HI R5, RZ, R12, R5 ;  /* 0x0000000cff057219 */ /* 0x000fe20000011605 */
[----:B------:R-:W-:Y:S01]  /*0d00*/  IMAD.MOV.U32 R4, RZ, RZ, R28 ;  /* 0x000000ffff047224 */ /* 0x000fe200078e001c */
[----:B------:R-:W-:Y:S01]  /*0d10*/  LOP3.LUT R10, RZ, R0, RZ, 0x33, !PT ;  /* 0x00000000ff0a7212 */ /* 0x000fe200078e33ff */
[----:B------:R-:W3:Y:S01]  /*0d20*/  LDC R26, c[0x0][0x610] ;  /* 0x00018400ff1a7b82 */ /* 0x000ee20000000800 */
[----:B------:R-:W-:Y:S05]  /*0d30*/  @!P0 BRA `(.L_x_10) ;  /* 0x0000000000288947 */ /* 0x000fea0003800000 */
[----:B------:R-:W4:Y:S02]  /*0d40*/  LDC R9, c[0x0][0x64c] ;  /* 0x00019300ff097b82 */ /* 0x000f240000000800 */
[----:B----4-:R-:W-:-:S05]  /*0d50*/  IADD3 R9, P0, R28, R9, RZ ;  /* 0x000000091c097210 */ /* 0x010fca0007f1e0ff */
        /* <DEDUP_REMOVED lines=8> */
.L_x_10:
[----:B-1----:R-:W-:Y:S01]  /*0de0*/  SHF.R.U64 R4, R4, R14, R5 ;  /* 0x0000000e04047219 */ /* 0x002fe20000001205 */
[----:B0-----:R-:W-:Y:S01]  /*0df0*/  VIADD R6, R15, 0xffffffff ;  /* 0xffffffff0f067836 */ /* 0x001fe20000000000 */
[----:B------:R-:W-:Y:S02]  /*0e00*/  SHF.L.U32 R0, R21, R12, RZ ;  /* 0x0000000c15007219 */ /* 0x000fe400000006ff */
[----:B------:R-:W-:Y:S01]  /*0e10*/  LOP3.LUT R5, R27, R10, RZ, 0xc0, !PT ;  /* 0x0000000a1b057212 */ /* 0x000fe200078ec0ff */
[----:B------:R-:W-:Y:S01]  /*0e20*/  IMAD.MOV R7, RZ, RZ, -R4 ;  /* 0x000000ffff077224 */ /* 0x000fe200078e0a04 */
[----:B------:R-:W-:Y:S02]  /*0e30*/  SEL R3, R3, R30, !P1 ;  /* 0x0000001e03037207 */ /* 0x000fe40004800000 */
[----:B------:R-:W-:Y:S01]  /*0e40*/  LOP3.LUT R6, R13, R6, RZ, 0xc0, !PT ;  /* 0x000000060d067212 */ /* 0x000fe200078ec0ff */
[----:B------:R-:W-:Y:S02]  /*0e50*/  IMAD R4, R0, R4, R5 ;  /* 0x0000000400047224 */ /* 0x000fe400078e0205 */
[----:B--2---:R-:W-:-:S02]  /*0e60*/  IMAD R0, R7, R20, R28 ;  /* 0x0000001407007224 */ /* 0x004fc400078e021c */
[----:B---3--:R-:W-:Y:S02]  /*0e70*/  IMAD R3, R4, R26, R3 ;  /* 0x0000001a04037224 */ /* 0x008fe400078e0203 */
[----:B------:R-:W-:Y:S02]  /*0e80*/  IMAD R96, R0, R15, R6 ;  /* 0x0000000f00607224 */ /* 0x000fe400078e0206 */
[----:B------:R-:W-:-:S03]  /*0e90*/  IMAD.MOV.U32 R4, RZ, RZ, 0x1 ;  /* 0x00000001ff047424 */ /* 0x000fc600078e00ff */
[----:B------:R-:W-:Y:S02]  /*0ea0*/  SEL R92, R96, R3, !P1 ;  /* 0x00000003605c7207 */ /* 0x000fe40004800000 */
[----:B------:R-:W-:Y:S02]  /*0eb0*/  PRMT R0, R4, 0x7610, R0 ;  /* 0x0000761004007816 */ /* 0x000fe40000000000 */
[----:B------:R-:W-:-:S07]  /*0ec0*/  SEL R96, R3, R96, !P1 ;  /* 0x0000006003607207 */ /* 0x000fce0004800000 */
.L_x_8:
[----:B------:R-:W-:-:S08]  /*0ed0*/  NOP ;  /* 0x0000000000007918 */ /* 0x000fd00000000000 */
[----:B------:R-:W0:Y:S02]  /*0ee0*/  USETMAXREG.TRY_ALLOC.CTAPOOL UP0, 0xe8 ;  /* 0x000000e8000079c8 */ /* 0x000e240008000600 */
[----:B0-----:R-:W-:-:S13]  /*0ef0*/  PLOP3.LUT P0, PT, PT, PT, UP0, 0x80, 0x0 ;  /* 0x000000000000781c */ /* 0x001fda0003f0f008 */
[----:B------:R-:W-:Y:S05]  /*0f00*/  @!P0 BRA `(.L_x_8) ;  /* 0xfffffffc00f08947 */ /* 0x000fea000383ffff */
[----:B------:R-:W-:Y:S01]  /*0f10*/  ULDC.64 UR4, c[0x0][0x598] ;  /* 0x0001660000047ab9 */ /* 0x000fe20000000a00 */
[----:B------:R-:W-:Y:S01]  /*0f20*/  ULDC.64 UR36, c[0x0][0x208] ;  /* 0x0000820000247ab9 */ /* 0x000fe20000000a00 */
[----:B------:R-:W-:-:S04]  /*0f30*/  ISETP.NE.U32.AND P0, PT, RZ, UR4, PT ;  /* 0x00000004ff007c0c */ /* 0x000fc8000bf05070 */
[----:B------:R-:W-:-:S13]  /*0f40*/  ISETP.NE.AND.EX P0, PT, RZ, UR5, PT, P0 ;  /* 0x00000005ff007c0c */ /* 0x000fda000bf05300 */
[----:B------:R-:W-:Y:S05]  /*0f50*/  @!P0 BRA `(.L_x_11) ;  /* 0x00000000001c8947 */ /* 0x000fea0003800000 */
[----:B------:R-:W0:Y:S02]  /*0f60*/  LDC.64 R4, c[0x0][0x598] ;  /* 0x00016600ff047b82 */ /* 0x000e240000000a00 */
[----:B0-----:R-:W2:Y:S02]  /*0f70*/  LDG.E.64 R4, desc[UR36][R4.64] ;  /* 0x0000002404047981 */ /* 0x001ea4000c1e1b00 */
[----:B--2---:R-:W-:-:S04]  /*0f80*/  ISETP.NE.U32.AND P0, PT, R4, RZ, PT ;  /* 0x000000ff0400720c */ /* 0x004fc80003f05070 */
[----:B------:R-:W-:-:S13]  /*0f90*/  ISETP.NE.AND.EX P0, PT, R5, RZ, PT, P0 ;  /* 0x000000ff0500720c */ /* 0x000fda0003f05300 */
[----:B------:R-:W-:Y:S05]  /*0fa0*/  @!P0 BRA `(.L_x_11) ;  /* 0x0000000000088947 */ /* 0x000fea0003800000 */
[----:B------:R0:W5:Y:S01]  /*0fb0*/  LD.E R88, desc[UR36][R4.64] ;  /* 0x0000002404587980 */ /* 0x000162000c101900 */
[----:B------:R-:W-:Y:S05]  /*0fc0*/  BRA `(.L_x_12) ;  /* 0x0000000000247947 */ /* 0x000fea0003800000 */
.L_x_11:
[----:B------:R-:W-:Y:S02]  /*0fd0*/  ULDC.64 UR4, c[0x0][0x588] ;  /* 0x0001620000047ab9 */ /* 0x000fe40000000a00 */
[----:B------:R-:W-:-:S04]  /*0fe0*/  ISETP.NE.U32.AND P0, PT, RZ, UR4, PT ;  /* 0x00000004ff007c0c */ /* 0x000fc8000bf05070 */
[----:B------:R-:W-:-:S13]  /*0ff0*/  ISETP.NE.AND.EX P0, PT, RZ, UR5, PT, P0 ;  /* 0x00000005ff007c0c */ /* 0x000fda000bf05300 */
[----:B------:R-:W-:Y:S05]  /*1000*/  @!P0 BRA `(.L_x_13) ;  /* 0x00000000000c8947 */ /* 0x000fea0003800000 */
[----:B------:R-:W0:Y:S02]  /*1010*/  LDC.64 R4, c[0x0][0x588] ;  /* 0x00016200ff047b82 */ /* 0x000e240000000a00 */
[----:B0-----:R1:W5:Y:S01]  /*1020*/  LDG.E R88, desc[UR36][R4.64] ;  /* 0x0000002404587981 */ /* 0x001362000c1e1900 */
[----:B------:R-:W-:Y:S05]  /*1030*/  BRA `(.L_x_12) ;  /* 0x0000000000087947 */ /* 0x000fea0003800000 */
.L_x_13:
[----:B------:R-:W-:Y:S02]  /*1040*/  ULDC UR4, c[0x0][0x580] ;  /* 0x0001600000047ab9 */ /* 0x000fe40000000800 */
[----:B------:R-:W-:-:S07]  /*1050*/  IMAD.U32 R88, RZ, RZ, UR4 ;  /* 0x00000004ff587e24 */ /* 0x000fce000f8e00ff */
.L_x_12:
[----:B------:R-:W-:Y:S02]  /*1060*/  ULDC.64 UR4, c[0x0][0x5a0] ;  /* 0x0001680000047ab9 */ /* 0x000fe40000000a00 */
[----:B------:R-:W-:-:S04]  /*1070*/  ISETP.NE.U32.AND P0, PT, RZ, UR4, PT ;  /* 0x00000004ff007c0c */ /* 0x000fc8000bf05070 */
[----:B------:R-:W-:-:S13]  /*1080*/  ISETP.NE.AND.EX P0, PT, RZ, UR5, PT, P0 ;  /* 0x00000005ff007c0c */ /* 0x000fda000bf05300 */
[----:B------:R-:W-:Y:S05]  /*1090*/  @!P0 BRA `(.L_x_14) ;  /* 0x00000000001c8947 */ /* 0x000fea0003800000 */
[----:B01----:R-:W0:Y:S02]  /*10a0*/  LDC.64 R4, c[0x0][0x5a0] ;  /* 0x00016800ff047b82 */ /* 0x003e240000000a00 */
[----:B0-----:R-:W2:Y:S02]  /*10b0*/  LDG.E.64 R4, desc[UR36][R4.64] ;  /* 0x0000002404047981 */ /* 0x001ea4000c1e1b00 */
[----:B--2---:R-:W-:-:S04]  /*10c0*/  ISETP.NE.U32.AND P0, PT, R4, RZ, PT ;  /* 0x000000ff0400720c */ /* 0x004fc80003f05070 */
[----:B------:R-:W-:-:S13]  /*10d0*/  ISETP.NE.AND.EX P0, PT, R5, RZ, PT, P0 ;  /* 0x000000ff0500720c */ /* 0x000fda0003f05300 */
[----:B------:R-:W-:Y:S05]  /*10e0*/  @!P0 BRA `(.L_x_14) ;  /* 0x0000000000088947 */ /* 0x000fea0003800000 */
[----:B------:R0:W5:Y:S01]  /*10f0*/  LD.E R90, desc[UR36][R4.64] ;  /* 0x00000024045a7980 */ /* 0x000162000c101900 */
[----:B------:R-:W-:Y:S05]  /*1100*/  BRA `(.L_x_15) ;  /* 0x0000000000247947 */ /* 0x000fea0003800000 */
.L_x_14:
[----:B------:R-:W-:Y:S02]  /*1110*/  ULDC.64 UR4, c[0x0][0x590] ;  /* 0x0001640000047ab9 */ /* 0x000fe40000000a00 */
[----:B------:R-:W-:-:S04]  /*1120*/  ISETP.NE.U32.AND P0, PT, RZ, UR4, PT ;  /* 0x00000004ff007c0c */ /* 0x000fc8000bf05070 */
[----:B------:R-:W-:-:S13]  /*1130*/  ISETP.NE.AND.EX P0, PT, RZ, UR5, PT, P0 ;  /* 0x00000005ff007c0c */ /* 0x000fda000bf05300 */
[----:B------:R-:W-:Y:S05]  /*1140*/  @!P0 BRA `(.L_x_16) ;  /* 0x00000000000c8947 */ /* 0x000fea0003800000 */
[----:B------:R-:W2:Y:S02]  /*1150*/  LDC.64 R90, c[0x0][0x590] ;  /* 0x00016400ff5a7b82 */ /* 0x000ea40000000a00 */
[----:B--2---:R2:W5:Y:S01]  /*1160*/  LDG.E R90, desc[UR36][R90.64] ;  /* 0x000000245a5a7981 */ /* 0x004562000c1e1900 */
[----:B------:R-:W-:Y:S05]  /*1170*/  BRA `(.L_x_15) ;  /* 0x0000000000087947 */ /* 0x000fea0003800000 */
.L_x_16:
[----:B------:R-:W-:Y:S02]  /*1180*/  ULDC UR4, c[0x0][0x584] ;  /* 0x0001610000047ab9 */ /* 0x000fe40000000800 */
[----:B------:R-:W-:-:S07]  /*1190*/  IMAD.U32 R90, RZ, RZ, UR4 ;  /* 0x00000004ff5a7e24 */ /* 0x000fce000f8e00ff */
.L_x_15:
[----:B------:R-:W-:-:S13]  /*11a0*/  LOP3.LUT P0, RZ, R0, 0xff, RZ, 0xc0, !PT ;  /* 0x000000ff00ff7812 */ /* 0x000fda000780c0ff */
[----:B------:R-:W-:Y:S05]  /*11b0*/  @!P0 EXIT ;  /* 0x000000000000894d */ /* 0x000fea0003800000 */
[----:B------:R-:W-:Y:S01]  /*11c0*/  ULDC UR4, c[0x0][0x28c] ;  /* 0x0000a30000047ab9 */ /* 0x000fe20000000800 */
[----:B------:R-:W-:Y:S01]  /*11d0*/  LOP3.LUT R106, R19, 0x1, RZ, 0xfc, !PT ;  /* 0x00000001136a7812 */ /* 0x000fe200078efcff */
[----:B------:R-:W-:Y:S01]  /*11e0*/  UIADD3 UR4, UR4, 0x3f, URZ ;  /* 0x0000003f04047890 */ /* 0x000fe2000fffe03f */
[----:B------:R-:W-:Y:S01]  /*11f0*/  UMOV UR38, URZ ;  /* 0x0000003f00267c82 */ /* 0x000fe20008000000 */
[----:B------:R-:W-:Y:S02]  /*1200*/  UMOV UR39, URZ ;  /* 0x0000003f00277c82 */ /* 0x000fe40008000000 */
[----:B------:R-:W-:-:S04]  /*1210*/  USHF.R.S32.HI UR5, URZ, 0x1f, UR4 ;  /* 0x0000001f3f057899 */ /* 0x000fc80008011404 */
[----:B------:R-:W-:-:S04]  /*1220*/  ULEA.HI UR5, UR5, UR4, URZ, 0x6 ;  /* 0x0000000405057291 */ /* 0x000fc8000f8f303f */
[----:B------:R-:W-:-:S12]  /*1230*/  USHF.R.S32.HI UR40, URZ, 0x6, UR5 ;  /* 0x000000063f287899 */ /* 0x000fd80008011405 */
.L_x_162:
[----:B------:R-:W-:Y:S01]  /*1240*/  LOP3.LUT R0, R18, 0x80, RZ, 0xc0, !PT ;  /* 0x0000008012007812 */ /* 0x000fe200078ec0ff */
[----:B---3--:R-:W3:Y:S01]  /*1250*/  S2UR UR7, SR_CgaCtaId ;  /* 0x00000000000779c3 */ /* 0x008ee20000008800 */
[----:B------:R-:W-:Y:S02]  /*1260*/  UMOV UR6, 0x400 ;  /* 0x0000040000067882 */ /* 0x000fe40000000000 */
[----:B------:R-:W-:-:S06]  /*1270*/  SHF.R.U32.HI R0, RZ, 0x7, R0 ;  /* 0x00000007ff007819 */ /* 0x000fcc0000011600 */
[----:B----4-:R-:W4:Y:S01]  /*1280*/  SHFL.IDX PT, R0, R0, RZ, 0x1f ;  /* 0x00001fff00007589 */ /* 0x010f2200000e0000 */
[----:B---3--:R-:W-:Y:S01]  /*1290*/  ULEA UR6, UR7, UR6, 0x18 ;  /* 0x0000000607067291 */ /* 0x008fe2000f8ec03f */
[----:B----4-:R-:W-:-:S13]  /*12a0*/  R2UR UR4, R0 ;  /* 0x00000000000472ca */ /* 0x010fda00000e0000 */
[----:B------:R-:W-:-:S04]  /*12b0*/  ULEA.HI UR5, UR4, UR4, URZ, 0x1 ;  /* 0x0000000404057291 */ /* 0x000fc8000f8f083f */
[----:B------:R-:W-:-:S04]  /*12c0*/  ULOP3.LUT UR5, UR5, 0x7fffe, URZ, 0xc0, !UPT ;  /* 0x0007fffe05057892 */ /* 0x000fc8000f8ec03f */
[----:B------:R-:W-:-:S03]  /*12d0*/  UIADD3 UR5, UR4, -UR5, URZ ;  /* 0x8000000504057290 */ /* 0x000fc6000fffe03f */
[----:B------:R-:W-:Y:S01]  /*12e0*/  ULDC UR4, c[0x0][0x28c] ;  /* 0x0000a30000047ab9 */ /* 0x000fe20000000800 */
[----:B------:R-:W-:Y:S01]  /*12f0*/  ULEA UR5, UR5, UR6, 0xd ;  /* 0x0000000605057291 */ /* 0x000fe2000f8e683f */
[----:B------:R-:W-:-:S03]  /*1300*/  ISETP.LT.AND P0, PT, RZ, UR4, PT ;  /* 0x00000004ff007c0c */ /* 0x000fc6000bf01270 */
[----:B------:R-:W-:-:S04]  /*1310*/  UIADD3 UR5, UR5, 0x100, URZ ;  /* 0x0000010005057890 */ /* 0x000fc8000fffe03f */
[----:B------:R-:W-:-:S04]  /*1320*/  USHF.R.U32.HI UR5, URZ, 0x4, UR5 ;  /* 0x000000043f057899 */ /* 0x000fc80008011605 */
[----:B------:R-:W-:Y:S02]  /*1330*/  ULOP3.LUT UR41, UR5, 0x3fff, URZ, 0xc0, !UPT ;  /* 0x00003fff05297892 */ /* 0x000fe4000f8ec03f */
[----:B01---5:R-:W-:Y:S10]  /*1340*/  @P0 BRA `(.L_x_17) ;  /* 0x0000000000400947 */ /* 0x023ff40003800000 */
[----:B------:R-:W-:Y:S01]  /*1350*/  MOV R0, 0x0 ;  /* 0x0000000000007802 */ /* 0x000fe20000000f00 */
[----:B------:R-:W-:Y:S01]  /*1360*/  ULDC.64 UR4, c[0x4][0x68] ;  /* 0x01001a0000047ab9 */ /* 0x000fe20000000a00 */
[----:B------:R-:W-:Y:S01]  /*1370*/  ULDC.64 UR6, c[0x4][0x8] ;  /* 0x0100020000067ab9 */ /* 0x000fe20000000a00 */
[----:B01----:R-:W-:Y:S01]  /*1380*/  IMAD.U32 R4, RZ, RZ, UR4 ;  /* 0x00000004ff047e24 */ /* 0x003fe2000f8e00ff */
[----:B------:R0:W1:Y:S01]  /*1390*/  LDC.64 R14, c[0x4][R0] ;  /* 0x01000000000e7b82 */ /* 0x0000620000000a00 */
[----:B------:R-:W-:Y:S01]  /*13a0*/  IMAD.U32 R5, RZ, RZ, UR5 ;  /* 0x00000005ff057e24 */ /* 0x000fe2000f8e00ff */
[----:B------:R-:W-:Y:S01]  /*13b0*/  ULDC.64 UR4, c[0x4][0x70] ;  /* 0x01001c0000047ab9 */ /* 0x000fe20000000a00 */
[----:B------:R-:W-:Y:S02]  /*13c0*/  IMAD.U32 R10, RZ, RZ, UR6 ;  /* 0x00000006ff0a7e24 */ /* 0x000fe4000f8e00ff */
[----:B------:R-:W-:Y:S02]  /*13d0*/  IMAD.U32 R6, RZ, RZ, UR4 ;  /* 0x00000004ff067e24 */ /* 0x000fe4000f8e00ff */
[----:B------:R-:W-:-:S02]  /*13e0*/  IMAD.U32 R7, RZ, RZ, UR5 ;  /* 0x00000005ff077e24 */ /* 0x000fc4000f8e00ff */
[----:B------:R-:W-:Y:S02]  /*13f0*/  IMAD.U32 R11, RZ, RZ, UR7 ;  /* 0x00000007ff0b7e24 */ /* 0x000fe4000f8e00ff */
[----:B------:R-:W-:Y:S02]  /*1400*/  IMAD.MOV.U32 R8, RZ, RZ, 0x1e1 ;  /* 0x000001e1ff087424 */ /* 0x000fe400078e00ff */
[----:B------:R-:W-:Y:S02]  /*1410*/  IMAD.MOV.U32 R12, RZ, RZ, 0x1 ;  /* 0x00000001ff0c7424 */ /* 0x000fe400078e00ff */
[----:B0-----:R-:W-:-:S07]  /*1420*/  IMAD.MOV.U32 R13, RZ, RZ, RZ ;  /* 0x000000ffff0d7224 */ /* 0x001fce00078e00ff */
[----:B------:R-:W-:-:S07]  /*1430*/  LEPC R20, `(.L_x_17) ;  /* 0x000000001014794e */ /* 0x000fce0000000000 */
[----:B-12--5:R-:W-:Y:S05]  /*1440*/  CALL.ABS.NOINC R14 ;  /* 0x000000000e007343 */ /* 0x026fea0003c00000 */
.L_x_17:
[----:B------:R-:W-:-:S13]  /*1450*/  ISETP.NE.AND P0, PT, R106, 0x3, PT ;  /* 0x000000036a00780c */ /* 0x000fda0003f05270 */
[----:B------:R-:W-:Y:S05]  /*1460*/  @!P0 BRA `(.L_x_18) ;  /* 0x0000000000048947 */ /* 0x000fea0003800000 */
[----:B------:R-:W-:Y:S01]  /*1470*/  BPT.TRAP 0x1 ;  /* 0x000000040000795c */ /* 0x000fe20000300000 */
.L_x_18:
[----:B------:R-:W3:Y:S01]  /*1480*/  S2UR UR5, SR_CgaCtaId ;  /* 0x00000000000579c3 */ /* 0x000ee20000008800 */
[----:B------:R-:W-:Y:S01]  /*1490*/  UMOV UR4, 0x400 ;  /* 0x0000040000047882 */ /* 0x000fe20000000000 */
[----:B------:R-:W-:Y:S02]  /*14a0*/  IMAD.U32 R0, RZ, RZ, UR38 ;  /* 0x00000026ff007e24 */ /* 0x000fe4000f8e00ff */
[----:B------:R-:W-:-:S03]  /*14b0*/  IMAD.U32 R3, RZ, RZ, UR39 ;  /* 0x00000027ff037e24 */ /* 0x000fc6000f8e00ff */
[----:B------:R-:W-:Y:S01]  /*14c0*/  SHF.L.U32 R0, R0, 0x1f, RZ ;  /* 0x0000001f00007819 */ /* 0x000fe200000006ff */
[----:B---3--:R-:W-:-:S06]  /*14d0*/  ULEA UR4, UR5, UR4, 0x18 ;  /* 0x0000000405047291 */ /* 0x008fcc000f8ec03f */
[----:B------:R-:W-:-:S04]  /*14e0*/  IMAD.U32 R6, RZ, RZ, UR4 ;  /* 0x00000004ff067e24 */ /* 0x000fc8000f8e00ff */
[----:B------:R-:W-:-:S04]  /*14f0*/  IMAD R3, R3, 0x8, R6 ;  /* 0x0000000803037824 */ /* 0x000fc800078e0206 */
[----:B------:R3:W4:Y:S01]  /*1500*/  SYNCS.PHASECHK.TRANS64.TRYWAIT P1, [R3+URZ], R0 ;  /* 0x00000000030075a7 */ /* 0x000722000802017f */
[----:B------:R-:W-:Y:S05]  /*1510*/  @!P0 BRA `(.L_x_19) ;  /* 0x0000000000048947 */ /* 0x000fea0003800000 */
[----:B------:R-:W-:Y:S01]  /*1520*/  BPT.TRAP 0x1 ;  /* 0x000000040000795c */ /* 0x000fe20000300000 */
.L_x_19:
[----:B----4-:R-:W-:Y:S05]  /*1530*/  @P1 BRA `(.L_x_20) ;  /* 0x0000000000081947 */ /* 0x010fea0003800000 */
[----:B------:R-:W4:Y:S02]  /*1540*/  SYNCS.PHASECHK.TRANS64.TRYWAIT P1, [R3+URZ], R0 ;  /* 0x00000000030075a7 */ /* 0x000f24000802017f */
[----:B----4-:R-:W-:Y:S05]  /*1550*/  @!P1 BRA `(.L_x_21) ;  /* 0x0000007800989947 */ /* 0x010fea0003800000 */
.L_x_20:
[----:B------:R-:W-:-:S04]  /*1560*/  UISETP.LT.AND UP0, UPT, UR40, 0x1, UPT ;  /* 0x000000012800788c */ /* 0x000fc8000bf01270 */
[----:B------:R-:W-:-:S06]  /*1570*/  USEL UR4, UR40, 0x1, UP0 ;  /* 0x0000000128047887 */ /* 0x000fcc0008000000 */
[----:B---34-:R-:W-:Y:S01]  /*1580*/  IMAD.U32 R0, RZ, RZ, UR4 ;  /* 0x00000004ff007e24 */ /* 0x018fe2000f8e00ff */
[----:B------:R-:W-:Y:S05]  /*1590*/  WARPSYNC.ALL ;  /* 0x0000000000007948 */ /* 0x000fea0003800000 */
[----:B------:R-:W-:-:S04]  /*15a0*/  IADD3 R0, -R0, UR40, RZ ;  /* 0x0000002800007c10 */ /* 0x000fc8000fffe1ff */
[----:B------:R-:W-:Y:S02]  /*15b0*/  ISETP.GE.AND P1, PT, R0, 0x1, PT ;  /* 0x000000010000780c */ /* 0x000fe40003f26270 */
[----:B------:R-:W-:Y:S01]  /*15c0*/  R2UR UR4, R6 ;  /* 0x00000000060472ca */ /* 0x000fe200000e0000 */
[----:B------:R-:W-:Y:S01]  /*15d0*/  WARPGROUP.ARRIVE ;  /* 0x00000000000079c5 */ /* 0x000fe20000000000 */
[----:B------:R-:W-:Y:S01]  /*15e0*/  UMOV UR9, 0x40000040 ;  /* 0x4000004000097882 */ /* 0x000fe20000000000 */
[----:B------:R-:W-:-:S10]  /*15f0*/  UMOV UR11, 0x40000040 ;  /* 0x40000040000b7882 */ /* 0x000fd40000000000 */
[----:B------:R-:W-:-:S04]  /*1600*/  UIADD3 UR4, UR4, 0x28100, URZ ;  /* 0x0002810004047890 */ /* 0x000fc8000fffe03f */
[----:B------:R-:W-:-:S04]  /*1610*/  USHF.R.U32.HI UR4, URZ, 0x4, UR4 ;  /* 0x000000043f047899 */ /* 0x000fc80008011604 */
[----:B------:R-:W-:Y:S02]  /*1620*/  ULOP3.LUT UR5, UR4, 0x3fff, URZ, 0xc0, !UPT ;  /* 0x00003fff04057892 */ /* 0x000fe4000f8ec03f */
[----:B------:R-:W-:Y:S02]  /*1630*/  ULOP3.LUT UR4, UR41, 0x10000, URZ, 0xfc, !UPT ;  /* 0x0001000029047892 */ /* 0x000fe4000f8efc3f */
[----:B------:R-:W-:Y:S02]  /*1640*/  ULOP3.LUT UR5, UR5, 0x10000, URZ, 0xfc, !UPT ;  /* 0x0001000005057892 */ /* 0x000fe4000f8efc3f */
[----:B------:R-:W-:Y:S02]  /*1650*/  ULEA UR7, UR39, UR4, 0xb ;  /* 0x0000000427077291 */ /* 0x000fe4000f8e583f */
[----:B------:R-:W-:Y:S02]  /*1660*/  ULEA UR6, UR39, UR5, 0x9 ;  /* 0x0000000527067291 */ /* 0x000fe4000f8e483f */
[----:B------:R-:W-:-:S03]  /*1670*/  UIADD3 UR12, UR7, 0x400, URZ ;  /* 0x00000400070c7890 */ /* 0x000fc6000fffe03f */
[----:B------:R-:W-:Y:S02]  /*1680*/  UMOV UR8, UR7 ;  /* 0x0000000700087c82 */ /* 0x000fe40008000000 */
[----:B------:R-:W-:Y:S02]  /*1690*/  UMOV UR10, UR6 ;  /* 0x00000006000a7c82 */ /* 0x000fe40008000000 */
[----:B------:R-:W-:Y:S01]  /*16a0*/  HGMMA.64x64x16.F32.BF16 R56, gdesc[UR8], RZ, !UPT, gsb0 ;  /* 0x00e00000083879f0 */ /* 0x000fe2000c0018ff */
[----:B------:R-:W-:Y:S01]  /*16b0*/  UMOV UR8, UR12 ;  /* 0x0000000c00087c82 */ /* 0x000fe20008000000 */
[----:B------:R-:W-:Y:S01]  /*16c0*/  UMOV UR9, 0x40000040 ;  /* 0x4000004000097882 */ /* 0x000fe20000000000 */
[----:B------:R-:W-:Y:S01]  /*16d0*/  UIADD3 UR12, UR7, 0x402, URZ ;  /* 0x00000402070c7890 */ /* 0x000fe2000fffe03f */
[----:B------:R-:W-:Y:S02]  /*16e0*/  WARPGROUP.DEPBAR.LE gsb0, 0x0 ;  /* 0x00008000000079c5 */ /* 0x000fe40000010000 */
[----:B------:R-:W-:-:S06]  /*16f0*/  WARPGROUP.ARRIVE ;  /* 0x00000000000079c5 */ /* 0x000fcc0000000000 */
[----:B------:R-:W-:Y:S01]  /*1700*/  HGMMA.64x64x16.F32.BF16 R24, gdesc[UR8], RZ, !UPT, gsb0 ;  /* 0x00e00000081879f0 */ /* 0x000fe2000c0018ff */
[----:B------:R-:W-:Y:S02]  /*1710*/  UIADD3 UR8, UR7, 0x2, URZ ;  /* 0x0000000207087890 */ /* 0x000fe4000fffe03f */
[----:B------:R-:W-:Y:S01]  /*1720*/  UIADD3 UR10, UR6, 0x2, URZ ;  /* 0x00000002060a7890 */ /* 0x000fe2000fffe03f */
[----:B------:R-:W-:Y:S01]  /*1730*/  UMOV UR9, 0x40000040 ;  /* 0x4000004000097882 */ /* 0x000fe20000000000 */
[----:B------:R-:W-:Y:S01]  /*1740*/  UMOV UR11, 0x40000040 ;  /* 0x40000040000b7882 */ /* 0x000fe20000000000 */
[----:B------:R-:W-:Y:S02]  /*1750*/  WARPGROUP.DEPBAR.LE gsb0, 0x0 ;  /* 0x00008000000079c5 */ /* 0x000fe40000010000 */
[----:B------:R-:W-:-:S06]  /*1760*/  WARPGROUP.ARRIVE ;  /* 0x00000000000079c5 */ /* 0x000fcc0000000000 */
[----:B------:R-:W-:Y:S01]  /*1770*/  HGMMA.64x64x16.F32.BF16 R56, gdesc[UR8], R56, gsb0 ;  /* 0x00e00000083879f0 */ /* 0x000fe20008001838 */
[----:B------:R-:W-:Y:S01]  /*1780*/  UMOV UR8, UR12 ;  /* 0x0000000c00087c82 */ /* 0x000fe20008000000 */
[----:B------:R-:W-:Y:S01]  /*1790*/  UMOV UR9, 0x40000040 ;  /* 0x4000004000097882 */ /* 0x000fe20000000000 */
[----:B------:R-:W-:Y:S01]  /*17a0*/  UIADD3 UR12, UR7, 0x404, URZ ;  /* 0x00000404070c7890 */ /* 0x000fe2000fffe03f */
[----:B------:R-:W-:Y:S02]  /*17b0*/  WARPGROUP.DEPBAR.LE gsb0, 0x0 ;  /* 0x00008000000079c5 */ /* 0x000fe40000010000 */
[----:B------:R-:W-:-:S06]  /*17c0*/  WARPGROUP.ARRIVE ;  /* 0x00000000000079c5 */ /* 0x000fcc0000000000 */
[----:B------:R-:W-:Y:S01]  /*17d0*/  HGMMA.64x64x16.F32.BF16 R24, gdesc[UR8], R24, gsb0 ;  /* 0x00e00000081879f0 */ /* 0x000fe20008001818 */
        /* <DEDUP_REMOVED lines=9> */
[----:B------:R-:W-:Y:S02]  /*1870*/  WARPGROUP.DEPBAR.LE gsb0, 0x0 ;  /* 0x00008000000079c5 */ /* 0x000fe40000010000 */
[----:B------:R-:W-:-:S06]  /*1880*/  WARPGROUP.ARRIVE ;  /* 0x00000000000079c5 */ /* 0x000fcc0000000000 */
[----:B------:R-:W-:Y:S01]  /*1890*/  HGMMA.64x64x16.F32.BF16 R24, gdesc[UR8], R24, gsb0 ;  /* 0x00e00000081879f0 */ /* 0x000fe20008001818 */
[----:B------:R-:W-:Y:S02]  /*18a0*/  UIADD3 UR8, UR7, 0x6, URZ ;  /* 0x0000000607087890 */ /* 0x000fe4000fffe03f */
[----:B------:R-:W-:Y:S01]  /*18b0*/  UIADD3 UR10, UR6, 0x6, URZ ;  /* 0x00000006060a7890 */ /* 0x000fe2000fffe03f */
[----:B------:R-:W-:Y:S01]  /*18c0*/  UMOV UR9, 0x40000040 ;  /* 0x4000004000097882 */ /* 0x000fe20000000000 */
[----:B------:R-:W-:Y:S01]  /*18d0*/  UMOV UR11, 0x40000040 ;  /* 0x40000040000b7882 */ /* 0x000fe20000000000 */
[----:B------:R-:W-:Y:S01]  /*18e0*/  UIADD3 UR7, UR7, 0x406, URZ ;  /* 0x0000040607077890 */ /* 0x000fe2000fffe03f */
[----:B------:R-:W-:Y:S02]  /*18f0*/  WARPGROUP.DEPBAR.LE gsb0, 0x0 ;  /* 0x00008000000079c5 */ /* 0x000fe40000010000 */
[----:B------:R-:W-:-:S06]  /*1900*/  WARPGROUP.ARRIVE ;  /* 0x00000000000079c5 */ /* 0x000fcc0000000000 */
[----:B------:R-:W-:Y:S01]  /*1910*/  HGMMA.64x64x16.F32.BF16 R56, gdesc[UR8], R56, gsb0 ;  /* 0x00e00000083879f0 */ /* 0x000fe20008001838 */
[----:B------:R-:W-:Y:S01]  /*1920*/  UMOV UR8, UR7 ;  /* 0x0000000700087c82 */ /* 0x000fe20008000000 */
[----:B------:R-:W-:Y:S01]  /*1930*/  UMOV UR9, 0x40000040 ;  /* 0x4000004000097882 */ /* 0x000fe20000000000 */
[----:B------:R-:W-:Y:S02]  /*1940*/  WARPGROUP.DEPBAR.LE gsb0, 0x0 ;  /* 0x00008000000079c5 */ /* 0x000fe40000010000 */
[----:B------:R-:W-:-:S06]  /*1950*/  WARPGROUP.ARRIVE ;  /* 0x00000000000079c5 */ /* 0x000fcc0000000000 */
[----:B------:R-:W-:Y:S03]  /*1960*/  HGMMA.64x64x16.F32.BF16 R24, gdesc[UR8], R24, gsb0 ;  /* 0x00e00000081879f0 */ /* 0x000fe60008001818 */
[----:B------:R-:W-:Y:S02]  /*1970*/  WARPGROUP.DEPBAR.LE gsb0, 0x0 ;  /* 0x00008000000079c5 */ /* 0x000fe40000010000 */
[----:B------:R-:W-:Y:S05]  /*1980*/  @!P1 BRA `(.L_x_22) ;  /* 0x0000000400849947 */ /* 0x000fea0003800000 */
[----:B------:R-:W-:Y:S02]  /*1990*/  UIADD3 UR6, UR39, 0x1, URZ ;  /* 0x0000000127067890 */ /* 0x000fe4000fffe03f */
[----:B------:R-:W-:Y:S02]  /*19a0*/  IMAD.U32 R3, RZ, RZ, UR39 ;  /* 0x00000027ff037e24 */ /* 0x000fe4000f8e00ff */
[----:B------:R-:W-:-:S04]  /*19b0*/  UISETP.NE.AND UP0, UPT, UR6, 0x5, UPT ;  /* 0x000000050600788c */ /* 0x000fc8000bf05270 */
[----:B------:R-:W-:Y:S02]  /*19c0*/  USEL UR7, URZ, 0x1, UP0 ;  /* 0x000000013f077887 */ /* 0x000fe40008000000 */
[----:B------:R-:W-:Y:S02]  /*19d0*/  USEL UR6, UR6, URZ, UP0 ;  /* 0x0000003f06067287 */ /* 0x000fe40008000000 */
[----:B------:R-:W-:-:S06]  /*19e0*/  ULOP3.LUT UR7, UR38, UR7, URZ, 0x3c, !UPT ;  /* 0x0000000726077292 */ /* 0x000fcc000f8e3c3f */
[----:B------:R-:W-:-:S07]  /*19f0*/  IMAD.U32 R7, RZ, RZ, UR7 ;  /* 0x00000007ff077e24 */ /* 0x000fce000f8e00ff */
.L_x_29:
[----:B------:R-:W-:Y:S05]  /*1a00*/  @!P0 BRA `(.L_x_23) ;  /* 0x0000000000048947 */ /* 0x000fea0003800000 */
[----:B------:R-:W-:Y:S01]  /*1a10*/  BPT.TRAP 0x1 ;  /* 0x000000040000795c */ /* 0x000fe20000300000 */
.L_x_23:
[----:B------:R-:W3:Y:S01]  /*1a20*/  S2UR UR8, SR_CgaCtaId ;  /* 0x00000000000879c3 */ /* 0x000ee20000008800 */
[----:B------:R-:W-:Y:S01]  /*1a30*/  UMOV UR7, 0x400 ;  /* 0x0000040000077882 */ /* 0x000fe20000000000 */
[----:B01----:R-:W-:Y:S01]  /*1a40*/  IMAD.U32 R5, RZ, RZ, UR6 ;  /* 0x00000006ff057e24 */ /* 0x003fe2000f8e00ff */
[----:B------:R-:W-:Y:S01]  /*1a50*/  SHF.L.U32 R4, R7, 0x1f, RZ ;  /* 0x0000001f07047819 */ /* 0x000fe200000006ff */
[----:B---3--:R-:W-:-:S06]  /*1a60*/  ULEA UR7, UR8, UR7, 0x18 ;  /* 0x0000000708077291 */ /* 0x008fcc000f8ec03f */
[----:B------:R-:W-:-:S04]  /*1a70*/  IMAD.U32 R6, RZ, RZ, UR7 ;  /* 0x00000007ff067e24 */ /* 0x000fc8000f8e00ff */
[----:B------:R-:W-:-:S04]  /*1a80*/  IMAD R5, R5, 0x8, R6 ;  /* 0x0000000805057824 */ /* 0x000fc800078e0206 */
[----:B------:R0:W1:Y:S01]  /*1a90*/  SYNCS.PHASECHK.TRANS64.TRYWAIT P1, [R5+URZ], R4 ;  /* 0x00000004050075a7 */ /* 0x000062000802017f */
[----:B------:R-:W-:Y:S05]  /*1aa0*/  @!P0 BRA `(.L_x_24) ;  /* 0x0000000000048947 */ /* 0x000fea0003800000 */
[----:B------:R-:W-:Y:S01]  /*1ab0*/  BPT.TRAP 0x1 ;  /* 0x000000040000795c */ /* 0x000fe20000300000 */
.L_x_24:
[----:B-1----:R-:W-:Y:S05]  /*1ac0*/  @P1 BRA `(.L_x_25) ;  /* 0x0000000000081947 */ /* 0x002fea0003800000 */
[----:B------:R-:W1:Y:S02]  /*1ad0*/  SYNCS.PHASECHK.TRANS64.TRYWAIT P1, [R5+URZ], R4 ;  /* 0x00000004050075a7 */ /* 0x000e64000802017f */
[----:B-1----:R-:W-:Y:S05]  /*1ae0*/  @!P1 BRA `(.L_x_26) ;  /* 0x0000007400489947 */ /* 0x002fea0003800000 */
.L_x_25:
[----:B------:R-:W-:Y:S01]  /*1af0*/  ULEA UR7, UR6, UR5, 0x9 ;  /* 0x0000000506077291 */ /* 0x000fe2000f8e483f */
[----:B------:R-:W-:Y:S01]  /*1b00*/  WARPGROUP.ARRIVE ;  /* 0x00000000000079c5 */ /* 0x000fe20000000000 */
[----:B------:R-:W-:Y:S01]  /*1b10*/  ULEA UR12, UR6, UR4, 0xb ;  /* 0x00000004060c7291 */ /* 0x000fe2000f8e583f */
[----:B------:R-:W-:Y:S01]  /*1b20*/  UMOV UR11, 0x40000040 ;  /* 0x40000040000b7882 */ /* 0x000fe20000000000 */
[----:B------:R-:W-:Y:S02]  /*1b30*/  UMOV UR9, 0x40000040 ;  /* 0x4000004000097882 */ /* 0x000fe40000000000 */
[----:B------:R-:W-:Y:S01]  /*1b40*/  UIADD3 UR13, UR12, 0x400, URZ ;  /* 0x000004000c0d7890 */ /* 0x000fe2000fffe03f */
[----:B------:R-:W-:Y:S02]  /*1b50*/  UMOV UR10, UR7 ;  /* 0x00000007000a7c82 */ /* 0x000fe40008000000 */
[----:B------:R-:W-:Y:S02]  /*1b60*/  UMOV UR8, UR12 ;  /* 0x0000000c00087c82 */ /* 0x000fe40008000000 */
[----:B------:R-:W-:Y:S01]  /*1b70*/  HGMMA.64x64x16.F32.BF16 R56, gdesc[UR8], R56, gsb0 ;  /* 0x00e00000083879f0 */ /* 0x000fe20008001838 */
[----:B------:R-:W-:Y:S01]  /*1b80*/  UMOV UR9, 0x40000040 ;  /* 0x4000004000097882 */ /* 0x000fe20000000000 */
[----:B------:R-:W-:Y:S01]  /*1b90*/  UMOV UR8, UR13 ;  /* 0x0000000d00087c82 */ /* 0x000fe20008000000 */
[----:B------:R-:W-:Y:S01]  /*1ba0*/  UIADD3 UR13, UR12, 0x402, URZ ;  /* 0x000004020c0d7890 */ /* 0x000fe2000fffe03f */
[----:B------:R-:W-:-:S02]  /*1bb0*/  WARPGROUP.DEPBAR.LE gsb0, 0x0 ;  /* 0x00008000000079c5 */ /* 0x000fc40000010000 */
        /* <DEDUP_REMOVED lines=42> */
[----:B------:R-:W-:Y:S01]  /*1e60*/  BPT.TRAP 0x1 ;  /* 0x000000040000795c */ /* 0x000fe20000300000 */
.L_x_27:
[----:B------:R-:W-:-:S13]  /*1e70*/  ISETP.NE.AND P1, PT, R23, RZ, PT ;  /* 0x000000ff1700720c */ /* 0x000fda0003f25270 */
[----:B01----:R-:W-:-:S04]  /*1e80*/  @P1 IMAD R4, R3, 0x8, R6 ;  /* 0x0000000803041824 */ /* 0x003fc800078e0206 */
[----:B------:R-:W-:-:S05]  /*1e90*/  @P1 VIADD R5, R4, 0x28 ;  /* 0x0000002804051836 */ /* 0x000fca0000000000 */
[----:B------:R-:W-:-:S04]  /*1ea0*/  @P1 PRMT R5, R22, 0x654, R5 ;  /* 0x0000065416051816 */ /* 0x000fc80000000005 */
[----:B------:R0:W-:Y:S01]  /*1eb0*/  @P1 SYNCS.ARRIVE.TRANS64.RED.A1T0 RZ, [R5+URZ], RZ ;  /* 0x000000ff05ff19a7 */ /* 0x0001e2000810043f */
[----:B------:R-:W-:-:S13]  /*1ec0*/  ISETP.GT.U32.AND P1, PT, R19, 0x1, PT ;  /* 0x000000011300780c */ /* 0x000fda0003f24070 */
[----:B0-----:R-:W-:Y:S05]  /*1ed0*/  @P1 BRA `(.L_x_28) ;  /* 0x0000000000041947 */ /* 0x001fea0003800000 */
[----:B------:R-:W-:Y:S01]  /*1ee0*/  BPT.TRAP 0x1 ;  /* 0x000000040000795c */ /* 0x000fe20000300000 */
.L_x_28:
[----:B------:R-:W-:Y:S01]  /*1ef0*/  UIADD3 UR6, UR6, 0x1, URZ ;  /* 0x0000000106067890 */ /* 0x000fe2000fffe03f */
[C---:B------:R-:W-:Y:S01]  /*1f00*/  ISETP.GT.AND P2, PT, R0.reuse, 0x1, PT ;  /* 0x000000010000780c */ /* 0x040fe20003f44270 */
[----:B------:R-:W-:Y:S02]  /*1f10*/  VIADD R3, R3, 0x1 ;  /* 0x0000000103037836 */ /* 0x000fe40000000000 */
[----:B------:R-:W-:Y:S01]  /*1f20*/  UISETP.NE.AND UP0, UPT, UR6, 0x5, UPT ;  /* 0x000000050600788c */ /* 0x000fe2000bf05270 */
[----:B------:R-:W-:Y:S02]  /*1f30*/  VIADD R0, R0, 0xffffffff ;  /* 0xffffffff00007836 */ /* 0x000fe40000000000 */
[C---:B------:R-:W-:Y:S01]  /*1f40*/  ISETP.NE.AND P1, PT, R3.reuse, 0x5, PT ;  /* 0x000000050300780c */ /* 0x040fe20003f25270 */
[----:B------:R-:W-:Y:S02]  /*1f50*/  USEL UR7, URZ, 0x1, UP0 ;  /* 0x000000013f077887 */ /* 0x000fe40008000000 */
[----:B------:R-:W-:Y:S01]  /*1f60*/  USEL UR6, UR6, URZ, UP0 ;  /* 0x0000003f06067287 */ /* 0x000fe20008000000 */
[----:B------:R-:W-:-:S03]  /*1f70*/  SEL R3, R3, RZ, P1 ;  /* 0x000000ff03037207 */ /* 0x000fc60000800000 */
[----:B------:R-:W-:Y:S01]  /*1f80*/  LOP3.LUT R7, R7, UR7, RZ, 0x3c, !PT ;  /* 0x0000000707077c12 */ /* 0x000fe2000f8e3cff */
[----:B------:R-:W-:Y:S07]  /*1f90*/  @P2 BRA `(.L_x_29) ;  /* 0xfffffff800982947 */ /* 0x000fee000383ffff */
.L_x_22:
[----:B------:R-:W3:Y:S02]  /*1fa0*/  LDC R0, c[0x0][0x28c] ;  /* 0x0000a300ff007b82 */ /* 0x000ee40000000800 */
[----:B---3--:R-:W-:-:S13]  /*1fb0*/  ISETP.GE.AND P1, PT, R0, 0x1, PT ;  /* 0x000000010000780c */ /* 0x008fda0003f26270 */
[----:B------:R-:W-:Y:S05]  /*1fc0*/  @!P1 BRA `(.L_x_30) ;  /* 0x0000000000509947 */ /* 0x000fea0003800000 */
[----:B------:R-:W-:Y:S05]  /*1fd0*/  @!P0 BRA `(.L_x_31) ;  /* 0x0000000000048947 */ /* 0x000fea0003800000 */
[----:B------:R-:W-:Y:S01]  /*1fe0*/  BPT.TRAP 0x1 ;  /* 0x000000040000795c */ /* 0x000fe20000300000 */
.L_x_31:
[----:B------:R-:W-:Y:S01]  /*1ff0*/  ISETP.NE.AND P0, PT, R23, RZ, PT ;  /* 0x000000ff1700720c */ /* 0x000fe20003f05270 */
[----:B------:R-:W-:Y:S01]  /*2000*/  BSSY B0, `(.L_x_32) ;  /* 0x000000e000007945 */ /* 0x000fe20003800000 */
[----:B------:R-:W-:-:S11]  /*2010*/  ISETP.GT.U32.AND P1, PT, R19, 0x1, PT ;  /* 0x000000011300780c */ /* 0x000fd60003f24070 */
[----:B------:R-:W-:Y:S05]  /*2020*/  @!P0 BRA `(.L_x_33) ;  /* 0x00000000002c8947 */ /* 0x000fea0003800000 */
[----:B------:R-:W-:-:S04]  /*2030*/  UISETP.LT.AND UP0, UPT, UR40, 0x1, UPT ;  /* 0x000000012800788c */ /* 0x000fc8000bf01270 */
[----:B------:R-:W-:-:S04]  /*2040*/  USEL UR6, UR40, 0x1, UP0 ;  /* 0x0000000128067887 */ /* 0x000fc80008000000 */
[----:B------:R-:W-:-:S04]  /*2050*/  UIADD3 UR6, UR39, UR40, -UR6 ;  /* 0x0000002827067290 */ /* 0x000fc8000fffe806 */
[----:B------:R-:W-:-:S04]  /*2060*/  UIMAD.WIDE.U32 UR4, UR6, -0x33333333, URZ ;  /* 0xcccccccd060478a5 */ /* 0x000fc8000f8e003f */
[----:B------:R-:W-:-:S04]  /*2070*/  USHF.R.U32.HI UR4, URZ, 0x2, UR5 ;  /* 0x000000023f047899 */ /* 0x000fc80008011605 */
[----:B------:R-:W-:-:S06]  /*2080*/  UIMAD UR6, UR4, -0x5, UR6 ;  /* 0xfffffffb040678a4 */ /* 0x000fcc000f8e0206 */
[----:B------:R-:W-:-:S04]  /*2090*/  IMAD.U32 R3, RZ, RZ, UR6 ;  /* 0x00000006ff037e24 */ /* 0x000fc8000f8e00ff */
[----:B------:R-:W-:-:S04]  /*20a0*/  IMAD R0, R3, 0x8, R6 ;  /* 0x0000000803007824 */ /* 0x000fc800078e0206 */
[----:B------:R-:W-:-:S05]  /*20b0*/  VIADD R3, R0, 0x28 ;  /* 0x0000002800037836 */ /* 0x000fca0000000000 */
[----:B------:R-:W-:-:S04]  /*20c0*/  PRMT R3, R22, 0x654, R3 ;  /* 0x0000065416037816 */ /* 0x000fc80000000003 */
[----:B------:R3:W-:Y:S03]  /*20d0*/  SYNCS.ARRIVE.TRANS64.RED.A1T0 RZ, [R3+URZ], RZ ;  /* 0x000000ff03ff79a7 */ /* 0x0007e6000810043f */
.L_x_33:
[----:B------:R-:W-:Y:S05]  /*20e0*/  BSYNC B0 ;  /* 0x0000000000007941 */ /* 0x000fea0003800000 */
.L_x_32:
[----:B------:R-:W-:Y:S05]  /*20f0*/  @P1 BRA `(.L_x_30) ;  /* 0x0000000000041947 */ /* 0x000fea0003800000 */
[----:B------:R-:W-:Y:S01]  /*2100*/  BPT.TRAP 0x1 ;  /* 0x000000040000795c */ /* 0x000fe20000300000 */
.L_x_30:
[----:B------:R-:W4:Y:S01]  /*2110*/  LDC R6, c[0x0][0x288] ;  /* 0x0000a200ff067b82 */ /* 0x000f220000000800 */
[--C-:B------:R-:W-:Y:S01]  /*2120*/  SHF.R.U32.HI R0, RZ, 0x2, R18.reuse ;  /* 0x00000002ff007819 */ /* 0x100fe20000011612 */
[----:B------:R-:W-:Y:S01]  /*2130*/  IMAD.SHL.U32 R11, R92, 0x40, RZ ;  /* 0x000000405c0b7824 */ /* 0x000fe200078e00ff */
[----:B01----:R-:W-:Y:S01]  /*2140*/  SHF.R.U32.HI R5, RZ, 0x7, R18 ;  /* 0x00000007ff057819 */ /* 0x003fe20000011612 */
[----:B------:R-:W-:Y:S01]  /*2150*/  UIADD3 UR39, UR40, UR39, URZ ;  /* 0x0000002728277290 */ /* 0x000fe2000fffe03f */
[----:B---3--:R-:W-:Y:S01]  /*2160*/  LOP3.LUT R3, R0, 0x7, RZ, 0xc0, !PT ;  /* 0x0000000700037812 */ /* 0x008fe200078ec0ff */
[----:B------:R-:W-:Y:S01]  /*2170*/  ULDC UR7, c[0x0][0x284] ;  /* 0x0000a10000077ab9 */ /* 0x000fe20000000800 */
[----:B------:R-:W-:Y:S01]  /*2180*/  LOP3.LUT R0, R5, 0x1, RZ, 0xc0, !PT ;  /* 0x0000000105007812 */ /* 0x000fe200078ec0ff */
[----:B------:R-:W-:Y:S01]  /*2190*/  UISETP.GT.U32.AND UP0, UPT, UR39, 0x4, UPT ;  /* 0x000000042700788c */ /* 0x000fe2000bf04070 */
[C---:B------:R-:W-:Y:S01]  /*21a0*/  LOP3.LUT R5, R18.reuse, 0x3, RZ, 0xc0, !PT ;  /* 0x0000000312057812 */ /* 0x040fe200078ec0ff */
[----:B------:R-:W-:Y:S01]  /*21b0*/  UISETP.GE.U32.AND UP1, UPT, UR40, 0x5, UPT ;  /* 0x000000052800788c */ /* 0x000fe2000bf26070 */
[----:B------:R-:W-:Y:S01]  /*21c0*/  LOP3.LUT R4, R18, 0x60, RZ, 0xc0, !PT ;  /* 0x0000006012047812 */ /* 0x000fe200078ec0ff */
[----:B------:R-:W-:Y:S01]  /*21d0*/  IMAD.SHL.U32 R8, R0, 0x40, RZ ;  /* 0x0000004000087824 */ /* 0x000fe200078e00ff */
[----:B------:R-:W-:Y:S01]  /*21e0*/  UISETP.LT.U32.AND UP0, UPT, UR40, 0x5, UP0 ;  /* 0x000000052800788c */ /* 0x000fe20008701070 */
[----:B------:R-:W-:Y:S01]  /*21f0*/  SHF.R.S32.HI R21, RZ, 0x1f, R89 ;  /* 0x0000001fff157819 */ /* 0x000fe20000011459 */
[----:B------:R-:W-:Y:S01]  /*2200*/  ULDC.64 UR8, c[0x0][0x5d0] ;  /* 0x0001740000087ab9 */ /* 0x000fe20000000a00 */
[----:B------:R-:W-:Y:S01]  /*2210*/  SHF.R.U32.HI R4, RZ, 0x1, R4 ;  /* 0x00000001ff047819 */ /* 0x000fe20000011604 */
[----:B------:R-:W-:-:S02]  /*2220*/  UIMAD.WIDE.U32 UR4, UR39, -0x33333333, URZ ;  /* 0xcccccccd270478a5 */ /* 0x000fc4000f8e003f */
[----:B------:R-:W-:Y:S01]  /*2230*/  USEL UR6, URZ, 0x1, !UP0 ;  /* 0x000000013f067887 */ /* 0x000fe2000c000000 */
[--C-:B------:R-:W-:Y:S01]  /*2240*/  IADD3 R7, RZ, -R4, -R3.reuse ;  /* 0x80000004ff077210 */ /* 0x100fe20007ffe803 */
[----:B------:R-:W-:Y:S01]  /*2250*/  USHF.R.U32.HI UR4, URZ, 0x2, UR5 ;  /* 0x000000023f047899 */ /* 0x000fe20008011605 */
[----:B------:R-:W-:Y:S01]  /*2260*/  LOP3.LUT R3, R8, 0x40, R3, 0xe2, !PT ;  /* 0x0000004008037812 */ /* 0x000fe200078ee203 */
[----:B------:R-:W-:Y:S01]  /*2270*/  IMAD R8, R21, UR8, RZ ;  /* 0x0000000815087c24 */ /* 0x000fe2000f8e02ff */
[----:B----4-:R-:W-:Y:S01]  /*2280*/  ISETP.GE.AND P0, PT, R11, R6, PT ;  /* 0x000000060b00720c */ /* 0x010fe20003f06270 */
[----:B------:R-:W-:Y:S01]  /*2290*/  IMAD R10, R5, -0x2, R6 ;  /* 0xfffffffe050a7824 */ /* 0x000fe200078e0206 */
[----:B------:R-:W-:Y:S01]  /*22a0*/  ULOP3.LUT UR38, UR38, UR6, URZ, 0x3c, !UPT ;  /* 0x0000000626267292 */ /* 0x000fe2000f8e3c3f */
[----:B------:R-:W-:Y:S01]  /*22b0*/  IMAD.SHL.U32 R5, R96, 0x100, RZ ;  /* 0x0000010060057824 */ /* 0x000fe200078e00ff */
[----:B------:R-:W-:Y:S01]  /*22c0*/  UIMAD UR39, UR4, -0x5, UR39 ;  /* 0xfffffffb042778a4 */ /* 0x000fe2000f8e0227 */
[----:B------:R-:W-:Y:S01]  /*22d0*/  IMAD.SHL.U32 R6, R18, 0x2, RZ ;  /* 0x0000000212067824 */ /* 0x000fe200078e00ff */
[----:B------:R-:W-:Y:S01]  /*22e0*/  @UP1 ULOP3.LUT UR38, UR38, 0x1, UR4, 0x78, !UPT ;  /* 0x0000000126261892 */ /* 0x000fe2000f8e7804 */
[----:B------:R-:W-:Y:S01]  /*22f0*/  IMAD R0, R0, -0x40, R7 ;  /* 0xffffffc000007824 */ /* 0x000fe200078e0207 */
[----:B------:R-:W-:Y:S01]  /*2300*/  ISETP.GE.OR P0, PT, R5, UR7, P0 ;  /* 0x0000000705007c0c */ /* 0x000fe20008706670 */
[----:B------:R-:W-:Y:S01]  /*2310*/  IMAD.WIDE R96, R96, 0x100, RZ ;  /* 0x0000010060607825 */ /* 0x000fe200078e02ff */
[----:B------:R-:W-:-:S03]  /*2320*/  LOP3.LUT R6, R11, 0x6, R6, 0xf8, !PT ;  /* 0x000000060b067812 */ /* 0x000fc600078ef806 */
[----:B------:R-:W-:Y:S01]  /*2330*/  IMAD R13, R89, UR9, R8 ;  /* 0x00000009590d7c24 */ /* 0x000fe2000f8e0208 */
[----:B------:R-:W-:Y:S02]  /*2340*/  SHF.R.S32.HI R7, RZ, 0x1f, R6 ;  /* 0x0000001fff077819 */ /* 0x000fe40000011406 */
[----:B------:R-:W-:Y:S01]  /*2350*/  LOP3.LUT R113, R96, R3, R4, 0xfe, !PT ;  /* 0x0000000360717212 */ /* 0x000fe200078efe04 */
[----:B------:R-:W-:Y:S01]  /*2360*/  IMAD.IADD R4, R10, 0x1, -R11 ;  /* 0x000000010a047824 */ /* 0x000fe200078e0a0b */
[----:B------:R-:W-:Y:S01]  /*2370*/  IADD3 R3, -R5, UR7, R0 ;  /* 0x0000000705037c10 */ /* 0x000fe2000fffe100 */
[----:B------:R-:W-:-:S04]  /*2380*/  IMAD.WIDE.U32 R8, R89, UR8, R6 ;  /* 0x0000000859087c25 */ /* 0x000fc8000f8e0006 */
[----:B------:R-:W-:Y:S02]  /*2390*/  IMAD.IADD R9, R9, 0x1, R13 ;  /* 0x0000000109097824 */ /* 0x000fe400078e020d */
[----:B------:R-:W-:Y:S01]  /*23a0*/  IMAD.MOV.U32 R0, RZ, RZ, -0x1 ;  /* 0xffffffffff007424 */ /* 0x000fe200078e00ff */
[----:B------:R-:W-:Y:S06]  /*23b0*/  @P0 BRA `(.L_x_34) ;  /* 0x0000004c00780947 */ /* 0x000fec0003800000 */
[----:B------:R-:W0:Y:S01]  /*23c0*/  LDC.64 R12, c[0x0][0x5c8] ;  /* 0x00017200ff0c7b82 */ /* 0x000e220000000a00 */
[----:B-----5:R-:W-:Y:S01]  /*23d0*/  FSETP.NEU.AND P1, PT, R90, RZ, PT ;  /* 0x000000ff5a00720b */ /* 0x020fe20003f2d000 */
[----:B------:R-:W-:Y:S01]  /*23e0*/  BSSY B0, `(.L_x_34) ;  /* 0x00004db000007945 */ /* 0x000fe20003800000 */
[----:B------:R-:W-:-:S04]  /*23f0*/  ISETP.GT.AND P6, PT, R4, RZ, PT ;  /* 0x000000ff0400720c */ /* 0x000fc80003fc4270 */
[----:B------:R-:W-:Y:S01]  /*2400*/  ISETP.GT.AND P0, PT, R3, RZ, P6 ;  /* 0x000000ff0300720c */ /* 0x000fe20003704270 */
[-C--:B0-----:R-:W-:Y:S02]  /*2410*/  IMAD R10, R97, R12.reuse, RZ ;  /* 0x0000000c610a7224 */ /* 0x081fe400078e02ff */
[----:B------:R-:W-:-:S04]  /*2420*/  IMAD.WIDE.U32 R104, R113, R12, R8 ;  /* 0x0000000c71687225 */ /* 0x000fc800078e0008 */
[----:B------:R-:W-:-:S04]  /*2430*/  IMAD R5, R113, R13, R10 ;  /* 0x0000000d71057224 */ /* 0x000fc800078e020a */
[----:B------:R-:W-:Y:S01]  /*2440*/  IMAD.IADD R95, R105, 0x1, R5 ;  /* 0x00000001695f7824 */ /* 0x000fe200078e0205 */
[----:B------:R-:W-:Y:S06]  /*2450*/  @!P1 BRA `(.L_x_35) ;  /* 0x0000003400749947 */ /* 0x000fec0003800000 */
[----:B------:R-:W0:Y:S01]  /*2460*/  LDC.64 R14, c[0x0][0x5b8] ;  /* 0x00016e00ff0e7b82 */ /* 0x000e220000000a00 */
[----:B------:R-:W-:-:S07]  /*2470*/  ULDC.64 UR4, c[0x0][0x5c0] ;  /* 0x0001700000047ab9 */ /* 0x000fce0000000a00 */
[----:B------:R-:W1:Y:S08]  /*2480*/  LDC.64 R98, c[0x0][0x5b0] ;  /* 0x00016c00ff627b82 */ /* 0x000e700000000a00 */
[----:B------:R-:W3:Y:S01]  /*2490*/  LDC.64 R10, c[0x0][0x5a8] ;  /* 0x00016a00ff0a7b82 */ /* 0x000ee20000000a00 */
[-C--:B0-----:R-:W-:Y:S02]  /*24a0*/  IMAD R8, R21, R14.reuse, RZ ;  /* 0x0000000e15087224 */ /* 0x081fe400078e02ff */
[----:B------:R-:W-:-:S04]  /*24b0*/  IMAD.WIDE.U32 R20, R89, R14, R6 ;  /* 0x0000000e59147225 */ /* 0x000fc800078e0006 */
[----:B--2---:R-:W-:Y:S02]  /*24c0*/  IMAD R91, R89, R15, R8 ;  /* 0x0000000f595b7224 */ /* 0x004fe400078e0208 */
[-C--:B-1----:R-:W-:Y:S02]  /*24d0*/  IMAD R8, R97, R98.reuse, RZ ;  /* 0x0000006261087224 */ /* 0x082fe400078e02ff */
[----:B------:R-:W-:Y:S02]  /*24e0*/  IMAD.IADD R93, R21, 0x1, R91 ;  /* 0x00000001155d7824 */ /* 0x000fe400078e025b */
[----:B------:R-:W-:Y:S02]  /*24f0*/  IMAD.MOV.U32 R92, RZ, RZ, R20 ;  /* 0x000000ffff5c7224 */ /* 0x000fe400078e0014 */
[C---:B------:R-:W-:Y:S02]  /*2500*/  IMAD R109, R113.reuse, R99, R8 ;  /* 0x00000063716d7224 */ /* 0x040fe400078e0208 */
[----:B------:R-:W-:-:S04]  /*2510*/  IMAD.WIDE.U32 R8, R113, R98, R92 ;  /* 0x0000006271087225 */ /* 0x000fc800078e005c */
[----:B------:R-:W-:Y:S01]  /*2520*/  IMAD.IADD R5, R9, 0x1, R109 ;  /* 0x0000000109057824 */ /* 0x000fe200078e026d */
[----:B---3--:R-:W-:-:S04]  /*2530*/  LEA R100, P1, R8, R10, 0x1 ;  /* 0x0000000a08647211 */ /* 0x008fc800078208ff */
[----:B------:R-:W-:-:S05]  /*2540*/  LEA.HI.X R101, R8, R11, R5, 0x1, P1 ;  /* 0x0000000b08657211 */ /* 0x000fca00008f0c05 */
[----:B------:R-:W2:Y:S01]  /*2550*/  @P0 LDG.E.LTC128B.U16 R5, desc[UR36][R100.64] ;  /* 0x0000002464050981 */ /* 0x000ea2000c1e1520 */
[----:B------:R-:W-:Y:S01]  /*2560*/  LEA R94, P1, R104, UR4, 0x1 ;  /* 0x00000004685e7c11 */ /* 0x000fe2000f8208ff */
[----:B------:R-:W-:Y:S01]  /*2570*/  IMAD.WIDE.U32 R8, R113, R98, R6 ;  /* 0x0000006271087225 */ /* 0x000fe200078e0006 */
[----:B------:R-:W-:Y:S01]  /*2580*/  ISETP.GT.AND P4, PT, R4, 0x1, PT ;  /* 0x000000010400780c */ /* 0x000fe20003f84270 */
[----:B------:R-:W-:Y:S01]  /*2590*/  BSSY B1, `(.L_x_36) ;  /* 0x0000012000017945 */ /* 0x000fe20003800000 */
[----:B------:R-:W-:Y:S01]  /*25a0*/  LEA.HI.X R95, R104, UR5, R95, 0x1, P1 ;  /* 0x00000005685f7c11 */ /* 0x000fe200088f0c5f */
[----:B------:R-:W-:Y:S01]  /*25b0*/  IMAD.IADD R9, R109, 0x1, R9 ;  /* 0x000000016d097824 */ /* 0x000fe200078e0209 */
[----:B------:R-:W-:Y:S02]  /*25c0*/  ISETP.GT.AND P1, PT, R3, RZ, P4 ;  /* 0x000000ff0300720c */ /* 0x000fe40002724270 */
[----:B------:R-:W-:Y:S01]  /*25d0*/  P2R R107, PR, RZ, 0x10 ;  /* 0x00000010ff6b7803 */ /* 0x000fe20000000000 */
[----:B------:R-:W-:-:S04]  /*25e0*/  IMAD.WIDE.U32 R102, R89, R14, R8 ;  /* 0x0000000e59667225 */ /* 0x000fc800078e0008 */
[----:B------:R-:W-:Y:S01]  /*25f0*/  IMAD.IADD R9, R91, 0x1, R103 ;  /* 0x000000015b097824 */ /* 0x000fe200078e0267 */
[----:B------:R-:W-:Y:S02]  /*2600*/  LEA R8, P2, R102, R10, 0x1 ;  /* 0x0000000a66087211 */ /* 0x000fe400078408ff */
[----:B------:R-:W-:Y:S02]  /*2610*/  SHF.L.U64.HI R103, R98, 0x3, R99 ;  /* 0x0000000362677819 */ /* 0x000fe40000010263 */
[----:B------:R-:W-:Y:S01]  /*2620*/  LEA.HI.X R9, R102, R11, R9, 0x1, P2 ;  /* 0x0000000b66097211 */ /* 0x000fe200010f0c09 */
[----:B------:R-:W-:Y:S02]  /*2630*/  IMAD.SHL.U32 R102, R98, 0x8, RZ ;  /* 0x0000000862667824 */ /* 0x000fe400078e00ff */
[----:B--2---:R-:W-:-:S04]  /*2640*/  IMAD.U32 R15, R5, 0x10000, RZ ;  /* 0x00010000050f7824 */ /* 0x004fc800078e00ff */
[----:B------:R-:W-:-:S04]  /*2650*/  FMUL R15, R15, R90 ;  /* 0x0000005a0f0f7220 */ /* 0x000fc80000400000 */
[----:B------:R-:W-:-:S05]  /*2660*/  FFMA R15, R56, R88, R15 ;  /* 0x00000058380f7223 */ /* 0x000fca000000000f */
[----:B------:R-:W-:-:S05]  /*2670*/  F2FP.BF16.F32.PACK_AB R15, RZ, R15 ;  /* 0x0000000fff0f723e */ /* 0x000fca00000010ff */
[----:B------:R0:W-:Y:S01]  /*2680*/  @P0 STG.E.U16 desc[UR36][R94.64], R15 ;  /* 0x0000000f5e000986 */ /* 0x0001e2000c101524 */
[----:B------:R-:W-:Y:S05]  /*2690*/  @!P1 BRA `(.L_x_37) ;  /* 0x0000000000049947 */ /* 0x000fea0003800000 */
[----:B------:R1:W5:Y:S02]  /*26a0*/  LDG.E.LTC128B.U16 R5, desc[UR36][R8.64+0x2] ;  /* 0x0000022408057981 */ /* 0x000364000c1e1520 */
.L_x_37:
[----:B------:R-:W-:Y:S05]  /*26b0*/  BSYNC B1 ;  /* 0x0000000000017941 */ /* 0x000fea0003800000 */
.L_x_36:
[----:B0----5:R-:W-:Y:S01]  /*26c0*/  IMAD.U32 R15, R5, 0x10000, RZ ;  /* 0x00010000050f7824 */ /* 0x021fe200078e00ff */
[----:B------:R-:W-:Y:S01]  /*26d0*/  ISETP.GT.AND P0, PT, R3, 0x8, P6 ;  /* 0x000000080300780c */ /* 0x000fe20003704270 */
[----:B------:R-:W-:-:S04]  /*26e0*/  IMAD.WIDE.U32 R104, R113, R98, R102 ;  /* 0x0000006271687225 */ /* 0x000fc800078e0066 */
[----:B------:R-:W-:Y:S01]  /*26f0*/  FMUL R56, R15, R90 ;  /* 0x0000005a0f387220 */ /* 0x000fe20000400000 */
[----:B------:R-:W-:Y:S01]  /*2700*/  IMAD.IADD R109, R109, 0x1, R105 ;  /* 0x000000016d6d7824 */ /* 0x000fe200078e0269 */
[----:B------:R-:W-:Y:S02]  /*2710*/  IADD3 R15, P2, R20, R104, RZ ;  /* 0x00000068140f7210 */ /* 0x000fe40007f5e0ff */
[----:B------:R-:W-:-:S03]  /*2720*/  FFMA R57, R57, R88, R56 ;  /* 0x0000005839397223 */ /* 0x000fc60000000038 */
[----:B------:R-:W-:Y:S01]  /*2730*/  IMAD.X R100, R109, 0x1, R93, P2 ;  /* 0x000000016d647824 */ /* 0x000fe200010e065d */
[C---:B------:R-:W-:Y:S02]  /*2740*/  LEA R56, P2, R15.reuse, R10, 0x1 ;  /* 0x0000000a0f387211 */ /* 0x040fe400078408ff */
[----:B------:R-:W-:Y:S02]  /*2750*/  F2FP.BF16.F32.PACK_AB R101, RZ, R57 ;  /* 0x00000039ff65723e */ /* 0x000fe400000010ff */
[----:B------:R-:W-:Y:S02]  /*2760*/  LEA.HI.X R57, R15, R11, R100, 0x1, P2 ;  /* 0x0000000b0f397211 */ /* 0x000fe400010f0c64 */
[----:B------:R-:W-:Y:S01]  /*2770*/  PRMT R15, R5, 0x7610, R15 ;  /* 0x00007610050f7816 */ /* 0x000fe2000000000f */
[----:B------:R0:W-:Y:S05]  /*2780*/  @P1 STG.E.U16 desc[UR36][R94.64+0x2], R101 ;  /* 0x000002655e001986 */ /* 0x0001ea000c101524 */
[----:B------:R2:W3:Y:S01]  /*2790*/  @P0 LDG.E.LTC128B.U16 R15, desc[UR36][R56.64] ;  /* 0x00000024380f0981 */ /* 0x0004e2000c1e1520 */
[----:B------:R-:W-:Y:S01]  /*27a0*/  IADD3 R104, P1, R6, R104, RZ ;  /* 0x0000006806687210 */ /* 0x000fe20007f3e0ff */
[----:B------:R-:W-:Y:S01]  /*27b0*/  BSSY B1, `(.L_x_38) ;  /* 0x0000012000017945 */ /* 0x000fe20003800000 */
[----:B------:R-:W-:-:S03]  /*27c0*/  SHF.L.U64.HI R111, R12, 0x4, R13 ;  /* 0x000000040c6f7819 */ /* 0x000fc6000001020d */
[----:B------:R-:W-:Y:S01]  /*27d0*/  IMAD.X R105, R7, 0x1, R109, P1 ;  /* 0x0000000107697824 */ /* 0x000fe200008e066d */
[----:B------:R-:W-:Y:S01]  /*27e0*/  ISETP.GT.AND P1, PT, R3, 0x8, P4 ;  /* 0x000000080300780c */ /* 0x000fe20002724270 */
[----:B------:R-:W-:Y:S02]  /*27f0*/  IMAD.SHL.U32 R109, R12, 0x10, RZ ;  /* 0x000000100c6d7824 */ /* 0x000fe400078e00ff */
[----:B------:R-:W-:-:S03]  /*2800*/  IMAD.WIDE.U32 R104, R89, R14, R104 ;  /* 0x0000000e59687225 */ /* 0x000fc600078e0068 */
[----:B------:R-:W-:Y:S02]  /*2810*/  IADD3 R100, P2, R109, R94, RZ ;  /* 0x0000005e6d647210 */ /* 0x000fe40007f5e0ff */
[----:B--2---:R-:W-:-:S03]  /*2820*/  LEA R56, P3, R104, R10, 0x1 ;  /* 0x0000000a68387211 */ /* 0x004fc600078608ff */
[----:B0-----:R-:W-:Y:S02]  /*2830*/  IMAD.X R101, R111, 0x1, R95, P2 ;  /* 0x000000016f657824 */ /* 0x001fe400010e065f */
[----:B---3--:R-:W-:-:S04]  /*2840*/  IMAD.U32 R5, R15, 0x10000, RZ ;  /* 0x000100000f057824 */ /* 0x008fc800078e00ff */
[----:B------:R-:W-:-:S04]  /*2850*/  FMUL R5, R5, R90 ;  /* 0x0000005a05057220 */ /* 0x000fc80000400000 */
[----:B------:R-:W-:Y:S01]  /*2860*/  FFMA R5, R58, R88, R5 ;  /* 0x000000583a057223 */ /* 0x000fe20000000005 */
[----:B------:R-:W-:-:S04]  /*2870*/  IMAD.IADD R58, R91, 0x1, R105 ;  /* 0x000000015b3a7824 */ /* 0x000fc800078e0269 */
[----:B------:R-:W-:Y:S02]  /*2880*/  F2FP.BF16.F32.PACK_AB R5, RZ, R5 ;  /* 0x00000005ff05723e */ /* 0x000fe400000010ff */
[----:B------:R-:W-:-:S03]  /*2890*/  LEA.HI.X R57, R104, R11, R58, 0x1, P3 ;  /* 0x0000000b68397211 */ /* 0x000fc600018f0c3a */
[----:B------:R0:W-:Y:S01]  /*28a0*/  @P0 STG.E.U16 desc[UR36][R100.64], R5 ;  /* 0x0000000564000986 */ /* 0x0001e2000c101524 */
[----:B------:R-:W-:Y:S05]  /*28b0*/  @!P1 BRA `(.L_x_39) ;  /* 0x0000000000049947 */ /* 0x000fea0003800000 */
[----:B------:R2:W5:Y:S02]  /*28c0*/  LDG.E.LTC128B.U16 R15, desc[UR36][R56.64+0x2] ;  /* 0x00000224380f7981 */ /* 0x000564000c1e1520 */
.L_x_39:
[----:B------:R-:W-:Y:S05]  /*28d0*/  BSYNC B1 ;  /* 0x0000000000017941 */ /* 0x000fea0003800000 */
.L_x_38:
[C---:B0----5:R-:W-:Y:S01]  /*28e0*/  IMAD.U32 R5, R15.reuse, 0x10000, RZ ;  /* 0x000100000f057824 */ /* 0x061fe200078e00ff */
[----:B------:R-:W-:Y:S01]  /*28f0*/  ISETP.GT.AND P4, PT, R4, 0x8, PT ;  /* 0x000000080400780c */ /* 0x000fe20003f84270 */
[----:B------:R-:W-:Y:S01]  /*2900*/  BSSY B1, `(.L_x_40) ;  /* 0x000000d000017945 */ /* 0x000fe20003800000 */
[----:B------:R-:W-:Y:S01]  /*2910*/  PRMT R104, R15, 0x7610, R104 ;  /* 0x000076100f687816 */ /* 0x000fe20000000068 */
[----:B------:R-:W-:Y:S01]  /*2920*/  FMUL R58, R5, R90 ;  /* 0x0000005a053a7220 */ /* 0x000fe20000400000 */
[----:B------:R-:W-:Y:S02]  /*2930*/  ISETP.GT.AND P0, PT, R3, RZ, P4 ;  /* 0x000000ff0300720c */ /* 0x000fe40002704270 */
[----:B------:R-:W-:Y:S01]  /*2940*/  P2R R108, PR, RZ, 0x10 ;  /* 0x00000010ff6c7803 */ /* 0x000fe20000000000 */
[----:B------:R-:W-:Y:S01]  /*2950*/  FFMA R58, R59, R88, R58 ;  /* 0x000000583b3a7223 */ /* 0x000fe2000000003a */
[----:B------:R-:W-:-:S04]  /*2960*/  IMAD.MOV.U32 R59, RZ, RZ, R101 ;  /* 0x000000ffff3b7224 */ /* 0x000fc800078e0065 */
[----:B------:R-:W-:-:S04]  /*2970*/  F2FP.BF16.F32.PACK_AB R58, RZ, R58 ;  /* 0x0000003aff3a723e */ /* 0x000fc800000010ff */
[----:B------:R-:W-:Y:S01]  /*2980*/  PRMT R5, R58, 0x7610, R5 ;  /* 0x000076103a057816 */ /* 0x000fe20000000005 */
[----:B------:R-:W-:-:S05]  /*2990*/  IMAD.MOV.U32 R58, RZ, RZ, R100 ;  /* 0x000000ffff3a7224 */ /* 0x000fca00078e0064 */
[----:B------:R0:W-:Y:S01]  /*29a0*/  @P1 STG.E.U16 desc[UR36][R58.64+0x2], R5 ;  /* 0x000002053a001986 */ /* 0x0001e2000c101524 */
[----:B------:R-:W-:Y:S05]  /*29b0*/  @!P0 BRA `(.L_x_41) ;  /* 0x0000000000048947 */ /* 0x000fea0003800000 */
[----:B------:R3:W5:Y:S02]  /*29c0*/  LDG.E.LTC128B.U16 R104, desc[UR36][R8.64+0x10] ;  /* 0x0000102408687981 */ /* 0x000764000c1e1520 */
.L_x_41:
[----:B------:R-:W-:Y:S05]  /*29d0*/  BSYNC B1 ;  /* 0x0000000000017941 */ /* 0x000fea0003800000 */
.L_x_40:
[----:B-----5:R-:W-:Y:S01]  /*29e0*/  IMAD.U32 R15, R104, 0x10000, RZ ;  /* 0x00010000680f7824 */ /* 0x020fe200078e00ff */
[----:B------:R-:W-:Y:S01]  /*29f0*/  ISETP.GT.AND P3, PT, R4, 0x9, PT ;  /* 0x000000090400780c */ /* 0x000fe20003f64270 */
[C---:B0-----:R-:W-:Y:S01]  /*2a00*/  IMAD.SHL.U32 R5, R12.reuse, 0x100, RZ ;  /* 0x000001000c057824 */ /* 0x041fe200078e00ff */
[----:B------:R-:W-:Y:S01]  /*2a10*/  BSSY B1, `(.L_x_42) ;  /* 0x000000c000017945 */ /* 0x000fe20003800000 */
[----:B------:R-:W-:Y:S01]  /*2a20*/  FMUL R105, R15, R90 ;  /* 0x0000005a0f697220 */ /* 0x000fe20000400000 */
[----:B------:R-:W-:Y:S02]  /*2a30*/  SHF.L.U64.HI R15, R12, 0x8, R13 ;  /* 0x000000080c0f7819 */ /* 0x000fe4000001020d */
[----:B------:R-:W-:Y:S01]  /*2a40*/  IADD3 R12, P1, P2, R5, R94, R109 ;  /* 0x0000005e050c7210 */ /* 0x000fe20007a3e06d */
[----:B------:R-:W-:Y:S01]  /*2a50*/  FFMA R105, R60, R88, R105 ;  /* 0x000000583c697223 */ /* 0x000fe20000000069 */
[----:B------:R-:W-:Y:S02]  /*2a60*/  P2R R109, PR, RZ, 0x8 ;  /* 0x00000008ff6d7803 */ /* 0x000fe40000000000 */
[----:B------:R-:W-:-:S02]  /*2a70*/  IADD3.X R13, R15, R95, R111, P1, P2 ;  /* 0x0000005f0f0d7210 */ /* 0x000fc40000fe446f */
[----:B------:R-:W-:Y:S02]  /*2a80*/  F2FP.BF16.F32.PACK_AB R105, RZ, R105 ;  /* 0x00000069ff69723e */ /* 0x000fe400000010ff */
[----:B------:R-:W-:-:S03]  /*2a90*/  ISETP.GT.AND P1, PT, R3, RZ, P3 ;  /* 0x000000ff0300720c */ /* 0x000fc60001f24270 */
[----:B------:R0:W-:Y:S10]  /*2aa0*/  @P0 STG.E.U16 desc[UR36][R94.64+0x10], R105 ;  /* 0x000010695e000986 */ /* 0x0001f4000c101524 */
[----:B------:R-:W-:Y:S05]  /*2ab0*/  @!P1 BRA `(.L_x_43) ;  /* 0x0000000000049947 */ /* 0x000fea0003800000 */
[----:B------:R4:W5:Y:S02]  /*2ac0*/  LDG.E.LTC128B.U16 R104, desc[UR36][R8.64+0x12] ;  /* 0x0000122408687981 */ /* 0x000964000c1e1520 */
.L_x_43:
[----:B------:R-:W-:Y:S05]  /*2ad0*/  BSYNC B1 ;  /* 0x0000000000017941 */ /* 0x000fea0003800000 */
.L_x_42:
[----:B0----5:R-:W-:Y:S01]  /*2ae0*/  IMAD.U32 R105, R104, 0x10000, RZ ;  /* 0x0001000068697824 */ /* 0x021fe200078e00ff */
[----:B------:R-:W-:Y:S01]  /*2af0*/  ISETP.GT.AND P0, PT, R3, 0x8, P4 ;  /* 0x000000080300780c */ /* 0x000fe20002704270 */
[----:B------:R-:W-:Y:S02]  /*2b00*/  BSSY B1, `(.L_x_44) ;  /* 0x000000a000017945 */ /* 0x000fe40003800000 */
[----:B------:R-:W-:-:S04]  /*2b10*/  FMUL R60, R105, R90 ;  /* 0x0000005a693c7220 */ /* 0x000fc80000400000 */
[----:B------:R-:W-:Y:S01]  /*2b20*/  FFMA R60, R61, R88, R60 ;  /* 0x000000583d3c7223 */ /* 0x000fe2000000003c */
[----:B------:R-:W-:-:S04]  /*2b30*/  @P1 IMAD.MOV.U32 R61, RZ, RZ, R95 ;  /* 0x000000ffff3d1224 */ /* 0x000fc800078e005f */
[----:B------:R-:W-:-:S04]  /*2b40*/  F2FP.BF16.F32.PACK_AB R60, RZ, R60 ;  /* 0x0000003cff3c723e */ /* 0x000fc800000010ff */
[----:B------:R-:W-:Y:S01]  /*2b50*/  PRMT R105, R60, 0x7610, R105 ;  /* 0x000076103c697816 */ /* 0x000fe20000000069 */
[----:B------:R-:W-:-:S05]  /*2b60*/  @P1 IMAD.MOV.U32 R60, RZ, RZ, R94 ;  /* 0x000000ffff3c1224 */ /* 0x000fca00078e005e */
[----:B------:R0:W-:Y:S01]  /*2b70*/  @P1 STG.E.U16 desc[UR36][R60.64+0x12], R105 ;  /* 0x000012693c001986 */ /* 0x0001e2000c101524 */
[----:B------:R-:W-:Y:S05]  /*2b80*/  @!P0 BRA `(.L_x_45) ;  /* 0x0000000000048947 */ /* 0x000fea0003800000 */
[----:B------:R0:W5:Y:S02]  /*2b90*/  LDG.E.LTC128B.U16 R104, desc[UR36][R56.64+0x10] ;  /* 0x0000102438687981 */ /* 0x000164000c1e1520 */
.L_x_45:
[----:B------:R-:W-:Y:S05]  /*2ba0*/  BSYNC B1 ;  /* 0x0000000000017941 */ /* 0x000fea0003800000 */
.L_x_44:
[----:B0----5:R-:W-:Y:S01]  /*2bb0*/  IMAD.U32 R61, R104, 0x10000, RZ ;  /* 0x00010000683d7824 */ /* 0x021fe200078e00ff */
[----:B------:R-:W-:Y:S01]  /*2bc0*/  ISETP.GT.AND P1, PT, R3, 0x8, P3 ;  /* 0x000000080300780c */ /* 0x000fe20001f24270 */
[----:B------:R-:W-:Y:S02]  /*2bd0*/  BSSY B1, `(.L_x_46) ;  /* 0x0000007000017945 */ /* 0x000fe40003800000 */
[----:B------:R-:W-:-:S04]  /*2be0*/  FMUL R61, R61, R90 ;  /* 0x0000005a3d3d7220 */ /* 0x000fc80000400000 */
[----:B------:R-:W-:-:S05]  /*2bf0*/  FFMA R61, R62, R88, R61 ;  /* 0x000000583e3d7223 */ /* 0x000fca000000003d */
[----:B------:R-:W-:-:S05]  /*2c00*/  F2FP.BF16.F32.PACK_AB R61, RZ, R61 ;  /* 0x0000003dff3d723e */ /* 0x000fca00000010ff */
[----:B------:R0:W-:Y:S01]  /*2c10*/  @P0 STG.E.U16 desc[UR36][R58.64+0x10], R61 ;  /* 0x0000103d3a000986 */ /* 0x0001e2000c101524 */
[----:B------:R-:W-:Y:S05]  /*2c20*/  @!P1 BRA `(.L_x_47) ;  /* 0x0000000000049947 */ /* 0x000fea0003800000 */
[----:B------:R0:W5:Y:S02]  /*2c30*/  LDG.E.LTC128B.U16 R104, desc[UR36][R56.64+0x12] ;  /* 0x0000122438687981 */ /* 0x000164000c1e1520 */
.L_x_47:
[----:B------:R-:W-:Y:S05]  /*2c40*/  BSYNC B1 ;  /* 0x0000000000017941 */ /* 0x000fea0003800000 */
.L_x_46:
[----:B0----5:R-:W-:Y:S01]  /*2c50*/  IMAD.U32 R61, R104, 0x10000, RZ ;  /* 0x00010000683d7824 */ /* 0x021fe200078e00ff */
[----:B------:R-:W-:Y:S01]  /*2c60*/  IADD3 R113, P0, R113, 0x80, RZ ;  /* 0x0000008071717810 */ /* 0x000fe20007f1e0ff */
[----:B------:R-:W-:Y:S01]  /*2c70*/  BSSY B1, `(.L_x_48) ;  /* 0x000000b000017945 */ /* 0x000fe20003800000 */
[----:B------:R-:W-:Y:S01]  /*2c80*/  ISETP.GT.AND P2, PT, R4, 0x10, PT ;  /* 0x000000100400780c */ /* 0x000fe20003f44270 */
[----:B------:R-:W-:Y:S02]  /*2c90*/  FMUL R60, R61, R90 ;  /* 0x0000005a3d3c7220 */ /* 0x000fe40000400000 */
[----:B------:R-:W-:Y:S01]  /*2ca0*/  IMAD.X R97, RZ, RZ, R97, P0 ;  /* 0x000000ffff617224 */ /* 0x000fe200000e0661 */
[----:B------:R-:W-:Y:S01]  /*2cb0*/  ISETP.GT.AND P0, PT, R3, RZ, P2 ;  /* 0x000000ff0300720c */ /* 0x000fe20001704270 */
[----:B------:R-:W-:Y:S01]  /*2cc0*/  FFMA R60, R63, R88, R60 ;  /* 0x000000583f3c7223 */ /* 0x000fe2000000003c */
[----:B------:R-:W-:-:S04]  /*2cd0*/  P2R R105, PR, RZ, 0x4 ;  /* 0x00000004ff697803 */ /* 0x000fc80000000000 */
[----:B------:R-:W-:-:S05]  /*2ce0*/  F2FP.BF16.F32.PACK_AB R60, RZ, R60 ;  /* 0x0000003cff3c723e */ /* 0x000fca00000010ff */
[----:B------:R0:W-:Y:S02]  /*2cf0*/  @P1 STG.E.U16 desc[UR36][R58.64+0x12], R60 ;  /* 0x0000123c3a001986 */ /* 0x0001e4000c101524 */
[----:B------:R-:W-:Y:S05]  /*2d00*/  @!P0 BRA `(.L_x_49) ;  /* 0x0000000000048947 */ /* 0x000fea0003800000 */
[----:B------:R0:W5:Y:S02]  /*2d10*/  LDG.E.LTC128B.U16 R104, desc[UR36][R8.64+0x20] ;  /* 0x0000202408687981 */ /* 0x000164000c1e1520 */
.L_x_49:
[----:B------:R-:W-:Y:S05]  /*2d20*/  BSYNC B1 ;  /* 0x0000000000017941 */ /* 0x000fea0003800000 */
.L_x_48:
[----:B-----5:R-:W-:Y:S01]  /*2d30*/  IMAD.U32 R21, R104, 0x10000, RZ ;  /* 0x0001000068157824 */ /* 0x020fe200078e00ff */
[----:B------:R-:W-:Y:S01]  /*2d40*/  ISETP.GT.AND P1, PT, R4, 0x11, PT ;  /* 0x000000110400780c */ /* 0x000fe20003f24270 */
[----:B0-----:R-:W-:Y:S01]  /*2d50*/  IMAD R60, R97, R98, RZ ;  /* 0x00000062613c7224 */ /* 0x001fe200078e02ff */
[----:B------:R-:W-:Y:S01]  /*2d60*/  BSSY B1, `(.L_x_50) ;  /* 0x0000021000017945 */ /* 0x000fe20003800000 */
[----:B------:R-:W-:Y:S01]  /*2d70*/  FMUL R21, R21, R90 ;  /* 0x0000005a15157220 */ /* 0x000fe20000400000 */
[----:B------:R-:W-:-:S04]  /*2d80*/  IMAD.WIDE.U32 R62, R113, R98, R6 ;  /* 0x00000062713e7225 */ /* 0x000fc800078e0006 */
[----:B------:R-:W-:Y:S01]  /*2d90*/  FFMA R21, R64, R88, R21 ;  /* 0x0000005840157223 */ /* 0x000fe20000000015 */
[C---:B------:R-:W-:Y:S02]  /*2da0*/  IMAD R111, R113.reuse, R99, R60 ;  /* 0x00000063716f7224 */ /* 0x040fe400078e023c */
[----:B------:R-:W-:Y:S02]  /*2db0*/  IMAD.WIDE.U32 R60, R113, R98, R92 ;  /* 0x00000062713c7225 */ /* 0x000fe400078e005c */
[----:B------:R-:W-:Y:S02]  /*2dc0*/  F2FP.BF16.F32.PACK_AB R21, RZ, R21 ;  /* 0x00000015ff15723e */ /* 0x000fe400000010ff */
[----:B------:R-:W-:Y:S02]  /*2dd0*/  IMAD.IADD R63, R111, 0x1, R63 ;  /* 0x000000016f3f7824 */ /* 0x000fe400078e023f */
[----:B------:R-:W-:Y:S01]  /*2de0*/  PRMT R97, R21, 0x7610, R97 ;  /* 0x0000761015617816 */ /* 0x000fe20000000061 */
[----:B------:R-:W-:-:S02]  /*2df0*/  IMAD.IADD R21, R61, 0x1, R111 ;  /* 0x000000013d157824 */ /* 0x000fc400078e026f */
[----:B------:R-:W-:Y:S02]  /*2e00*/  IMAD.WIDE.U32 R98, R113, R98, R102 ;  /* 0x0000006271627225 */ /* 0x000fe400078e0066 */
[----:B------:R0:W-:Y:S02]  /*2e10*/  @P0 STG.E.U16 desc[UR36][R94.64+0x20], R97 ;  /* 0x000020615e000986 */ /* 0x0001e4000c101524 */
[----:B------:R-:W-:Y:S02]  /*2e20*/  IMAD.IADD R111, R111, 0x1, R99 ;  /* 0x000000016f6f7824 */ /* 0x000fe400078e0263 */
[----:B0-----:R-:W-:Y:S01]  /*2e30*/  IMAD.WIDE.U32 R96, R89, R14, R62 ;  /* 0x0000000e59607225 */ /* 0x001fe200078e003e */
[----:B------:R-:W-:-:S04]  /*2e40*/  LEA R62, P0, R60, R10, 0x1 ;  /* 0x0000000a3c3e7211 */ /* 0x000fc800078008ff */
[----:B------:R-:W-:Y:S01]  /*2e50*/  LEA.HI.X R63, R60, R11, R21, 0x1, P0 ;  /* 0x0000000b3c3f7211 */ /* 0x000fe200000f0c15 */
[----:B------:R-:W-:Y:S01]  /*2e60*/  IMAD.IADD R21, R91, 0x1, R97 ;  /* 0x000000015b157824 */ /* 0x000fe200078e0261 */
[----:B------:R-:W-:-:S04]  /*2e70*/  LEA R60, P0, R96, R10, 0x1 ;  /* 0x0000000a603c7211 */ /* 0x000fc800078008ff */
[----:B------:R-:W-:Y:S02]  /*2e80*/  LEA.HI.X R61, R96, R11, R21, 0x1, P0 ;  /* 0x0000000b603d7211 */ /* 0x000fe400000f0c15 */
[----:B------:R-:W-:-:S05]  /*2e90*/  IADD3 R64, P0, R20, R98, RZ ;  /* 0x0000006214407210 */ /* 0x000fca0007f1e0ff */
[----:B------:R-:W-:Y:S01]  /*2ea0*/  IMAD.X R92, R111, 0x1, R93, P0 ;  /* 0x000000016f5c7824 */ /* 0x000fe200000e065d */
[----:B------:R-:W-:-:S05]  /*2eb0*/  IADD3 R20, P0, R6, R98, RZ ;  /* 0x0000006206147210 */ /* 0x000fca0007f1e0ff */
[----:B------:R-:W-:Y:S01]  /*2ec0*/  IMAD.X R21, R7, 0x1, R111, P0 ;  /* 0x0000000107157824 */ /* 0x000fe200000e066f */
[----:B------:R-:W-:Y:S01]  /*2ed0*/  LEA R6, P0, R64, R10, 0x1 ;  /* 0x0000000a40067211 */ /* 0x000fe200078008ff */
[----:B------:R-:W-:-:S03]  /*2ee0*/  IMAD.WIDE.U32 R20, R89, R14, R20 ;  /* 0x0000000e59147225 */ /* 0x000fc600078e0014 */
[----:B------:R-:W-:Y:S02]  /*2ef0*/  LEA.HI.X R7, R64, R11, R92, 0x1, P0 ;  /* 0x0000000b40077211 */ /* 0x000fe400000f0c5c */
[----:B------:R-:W-:Y:S01]  /*2f00*/  P2R R89, PR, RZ, 0x2 ;  /* 0x00000002ff597803 */ /* 0x000fe20000000000 */
[----:B------:R-:W-:Y:S01]  /*2f10*/  IMAD.IADD R91, R91, 0x1, R21 ;  /* 0x000000015b5b7824 */ /* 0x000fe200078e0215 */
[----:B------:R-:W-:-:S04]  /*2f20*/  LEA R10, P0, R20, R10, 0x1 ;  /* 0x0000000a140a7211 */ /* 0x000fc800078008ff */
[----:B------:R-:W-:Y:S02]  /*2f30*/  LEA.HI.X R11, R20, R11, R91, 0x1, P0 ;  /* 0x0000000b140b7211 */ /* 0x000fe400000f0c5b */
[----:B------:R-:W-:-:S13]  /*2f40*/  ISETP.GT.AND P0, PT, R3, RZ, P1 ;  /* 0x000000ff0300720c */ /* 0x000fda0000f04270 */
[----:B------:R-:W-:Y:S05]  /*2f50*/  @!P0 BRA `(.L_x_51) ;  /* 0x0000000000048947 */ /* 0x000fea0003800000 */
[----:B------:R0:W5:Y:S02]  /*2f60*/  LDG.E.LTC128B.U16 R104, desc[UR36][R8.64+0x22] ;  /* 0x0000222408687981 */ /* 0x000164000c1e1520 */
.L_x_51:
[----:B------:R-:W-:Y:S05]  /*2f70*/  BSYNC B1 ;  /* 0x0000000000017941 */ /* 0x000fea0003800000 */
.L_x_50:
[----:B-----5:R-:W-:Y:S01]  /*2f80*/  IMAD.U32 R21, R104, 0x10000, RZ ;  /* 0x0001000068157824 */ /* 0x020fe200078e00ff */
[----:B------:R-:W-:Y:S01]  /*2f90*/  BSSY B1, `(.L_x_52) ;  /* 0x000000a000017945 */ /* 0x000fe20003800000 */
[----:B------:R-:W-:Y:S02]  /*2fa0*/  @P0 IMAD.MOV.U32 R20, RZ, RZ, R94 ;  /* 0x000000ffff140224 */ /* 0x000fe400078e005e */
[----:B------:R-:W-:Y:S01]  /*2fb0*/  FMUL R14, R21, R90 ;  /* 0x0000005a150e7220 */ /* 0x000fe20000400000 */
[----:B------:R-:W-:-:S03]  /*2fc0*/  @P0 IMAD.MOV.U32 R21, RZ, RZ, R95 ;  /* 0x000000ffff150224 */ /* 0x000fc600078e005f */
[----:B------:R-:W-:-:S05]  /*2fd0*/  FFMA R14, R65, R88, R14 ;  /* 0x00000058410e7223 */ /* 0x000fca000000000e */
[----:B------:R-:W-:-:S05]  /*2fe0*/  F2FP.BF16.F32.PACK_AB R14, RZ, R14 ;  /* 0x0000000eff0e723e */ /* 0x000fca00000010ff */
[----:B------:R0:W-:Y:S01]  /*2ff0*/  @P0 STG.E.U16 desc[UR36][R20.64+0x22], R14 ;  /* 0x0000220e14000986 */ /* 0x0001e2000c101524 */
[----:B------:R-:W-:-:S13]  /*3000*/  ISETP.GT.AND P0, PT, R3, 0x8, P2 ;  /* 0x000000080300780c */ /* 0x000fda0001704270 */
[----:B0-----:R-:W-:Y:S05]  /*3010*/  @!P0 BRA `(.L_x_53) ;  /* 0x0000000000048947 */ /* 0x001fea0003800000 */
[----:B------:R0:W5:Y:S02]  /*3020*/  LDG.E.LTC128B.U16 R104, desc[UR36][R56.64+0x20] ;  /* 0x0000202438687981 */ /* 0x000164000c1e1520 */
.L_x_53:
[----:B------:R-:W-:Y:S05]  /*3030*/  BSYNC B1 ;  /* 0x0000000000017941 */ /* 0x000fea0003800000 */
.L_x_52:
[----:B-----5:R-:W-:Y:S01]  /*3040*/  IMAD.U32 R21, R104, 0x10000, RZ ;  /* 0x0001000068157824 */ /* 0x020fe200078e00ff */
[----:B------:R-:W-:Y:S03]  /*3050*/  BSSY B1, `(.L_x_54) ;  /* 0x0000008000017945 */ /* 0x000fe60003800000 */
[----:B------:R-:W-:-:S04]  /*3060*/  FMUL R21, R21, R90 ;  /* 0x0000005a15157220 */ /* 0x000fc80000400000 */
[----:B------:R-:W-:-:S05]  /*3070*/  FFMA R21, R66, R88, R21 ;  /* 0x0000005842157223 */ /* 0x000fca0000000015 */
[----:B------:R-:W-:-:S05]  /*3080*/  F2FP.BF16.F32.PACK_AB R21, RZ, R21 ;  /* 0x00000015ff15723e */ /* 0x000fca00000010ff */
[----:B------:R0:W-:Y:S01]  /*3090*/  @P0 STG.E.U16 desc[UR36][R58.64+0x20], R21 ;  /* 0x000020153a000986 */ /* 0x0001e2000c101524 */
[----:B------:R-:W-:-:S13]  /*30a0*/  ISETP.GT.AND P0, PT, R3, 0x8, P1 ;  /* 0x000000080300780c */ /* 0x000fda0000f04270 */
[----:B0-----:R-:W-:Y:S05]  /*30b0*/  @!P0 BRA `(.L_x_55) ;  /* 0x0000000000048947 */ /* 0x001fea0003800000 */
[----:B------:R0:W5:Y:S02]  /*30c0*/  LDG.E.LTC128B.U16 R104, desc[UR36][R56.64+0x22] ;  /* 0x0000222438687981 */ /* 0x000164000c1e1520 */
.L_x_55:
[----:B------:R-:W-:Y:S05]  /*30d0*/  BSYNC B1 ;  /* 0x0000000000017941 */ /* 0x000fea0003800000 */
.L_x_54:
[----:B-----5:R-:W-:Y:S01]  /*30e0*/  IMAD.U32 R21, R104, 0x10000, RZ ;  /* 0x0001000068157824 */ /* 0x020fe200078e00ff */
[----:B------:R-:W-:Y:S01]  /*30f0*/  ISETP.GT.AND P2, PT, R4, 0x18, PT ;  /* 0x000000180400780c */ /* 0x000fe20003f44270 */
[----:B------:R-:W-:Y:S02]  /*3100*/  BSSY B1, `(.L_x_56) ;  /* 0x0000009000017945 */ /* 0x000fe40003800000 */
[----:B------:R-:W-:Y:S01]  /*3110*/  FMUL R14, R21, R90 ;  /* 0x0000005a150e7220 */ /* 0x000fe20000400000 */
[----:B------:R-:W-:-:S03]  /*3120*/  P2R R91, PR, RZ, 0x4 ;  /* 0x00000004ff5b7803 */ /* 0x000fc60000000000 */
[----:B------:R-:W-:-:S05]  /*3130*/  FFMA R14, R67, R88, R14 ;  /* 0x00000058430e7223 */ /* 0x000fca000000000e */
[----:B------:R-:W-:-:S05]  /*3140*/  F2FP.BF16.F32.PACK_AB R14, RZ, R14 ;  /* 0x0000000eff0e723e */ /* 0x000fca00000010ff */
[----:B------:R0:W-:Y:S01]  /*3150*/  @P0 STG.E.U16 desc[UR36][R58.64+0x22], R14 ;  /* 0x0000220e3a000986 */ /* 0x0001e2000c101524 */
[----:B------:R-:W-:-:S13]  /*3160*/  ISETP.GT.AND P0, PT, R3, RZ, P2 ;  /* 0x000000ff0300720c */ /* 0x000fda0001704270 */
[----:B0-----:R-:W-:Y:S05]  /*3170*/  @!P0 BRA `(.L_x_57) ;  /* 0x0000000000048947 */ /* 0x001fea0003800000 */
[----:B------:R0:W5:Y:S02]  /*3180*/  LDG.E.LTC128B.U16 R104, desc[UR36][R8.64+0x30] ;  /* 0x0000302408687981 */ /* 0x000164000c1e1520 */
.L_x_57:
[----:B------:R-:W-:Y:S05]  /*3190*/  BSYNC B1 ;  /* 0x0000000000017941 */ /* 0x000fea0003800000 */
.L_x_56:
[----:B-----5:R-:W-:Y:S01]  /*31a0*/  IMAD.U32 R21, R104, 0x10000, RZ ;  /* 0x0001000068157824 */ /* 0x020fe200078e00ff */
[----:B------:R-:W-:Y:S01]  /*31b0*/  ISETP.GT.AND P1, PT, R4, 0x19, PT ;  /* 0x000000190400780c */ /* 0x000fe20003f24270 */
[----:B------:R-:W-:Y:S01]  /*31c0*/  @P0 IMAD.MOV.U32 R20, RZ, RZ, R94 ;  /* 0x000000ffff140224 */ /* 0x000fe200078e005e */
[----:B------:R-:W-:Y:S01]  /*31d0*/  BSSY B1, `(.L_x_58) ;  /* 0x000000b000017945 */ /* 0x000fe20003800000 */
[----:B------:R-:W-:-:S04]  /*31e0*/  FMUL R21, R21, R90 ;  /* 0x0000005a15157220 */ /* 0x000fc80000400000 */
[----:B------:R-:W-:Y:S01]  /*31f0*/  FFMA R21, R68, R88, R21 ;  /* 0x0000005844157223 */ /* 0x000fe20000000015 */
[----:B------:R-:W-:-:S04]  /*3200*/  P2R R68, PR, RZ, 0x2 ;  /* 0x00000002ff447803 */ /* 0x000fc80000000000 */
[----:B------:R-:W-:-:S04]  /*3210*/  F2FP.BF16.F32.PACK_AB R21, RZ, R21 ;  /* 0x00000015ff15723e */ /* 0x000fc800000010ff */
[----:B------:R-:W-:Y:S01]  /*3220*/  PRMT R14, R21, 0x7610, R14 ;  /* 0x00007610150e7816 */ /* 0x000fe2000000000e */
[----:B------:R-:W-:-:S05]  /*3230*/  @P0 IMAD.MOV.U32 R21, RZ, RZ, R95 ;  /* 0x000000ffff150224 */ /* 0x000fca00078e005f */
[----:B------:R0:W-:Y:S01]  /*3240*/  @P0 STG.E.U16 desc[UR36][R20.64+0x30], R14 ;  /* 0x0000300e14000986 */ /* 0x0001e2000c101524 */
[----:B------:R-:W-:-:S13]  /*3250*/  ISETP.GT.AND P0, PT, R3, RZ, P1 ;  /* 0x000000ff0300720c */ /* 0x000fda0000f04270 */
[----:B0-----:R-:W-:Y:S05]  /*3260*/  @!P0 BRA `(.L_x_59) ;  /* 0x0000000000048947 */ /* 0x001fea0003800000 */
[----:B------:R0:W5:Y:S02]  /*3270*/  LDG.E.LTC128B.U16 R104, desc[UR36][R8.64+0x32] ;  /* 0x0000322408687981 */ /* 0x000164000c1e1520 */
.L_x_59:
[----:B------:R-:W-:Y:S05]  /*3280*/  BSYNC B1 ;  /* 0x0000000000017941 */ /* 0x000fea0003800000 */
.L_x_58:
        /* <DEDUP_REMOVED lines=11> */
.L_x_61:
[----:B------:R-:W-:Y:S05]  /*3340*/  BSYNC B1 ;  /* 0x0000000000017941 */ /* 0x000fea0003800000 */
.L_x_60:
        /* <DEDUP_REMOVED lines=9> */
.L_x_63:
[----:B------:R-:W-:Y:S05]  /*33e0*/  BSYNC B1 ;  /* 0x0000000000017941 */ /* 0x000fea0003800000 */
.L_x_62:
        /* <DEDUP_REMOVED lines=11> */
.L_x_65:
[----:B------:R-:W-:Y:S05]  /*34a0*/  BSYNC B1 ;  /* 0x0000000000017941 */ /* 0x000fea0003800000 */
.L_x_64:
[----:B-----5:R-:W-:Y:S01]  /*34b0*/  IMAD.U32 R21, R104, 0x10000, RZ ;  /* 0x0001000068157824 */ /* 0x020fe200078e00ff */
[----:B------:R-:W-:Y:S01]  /*34c0*/  ISETP.GT.AND P1, PT, R4, 0x21, PT ;  /* 0x000000210400780c */ /* 0x000fe20003f24270 */
[----:B------:R-:W-:Y:S01]  /*34d0*/  @P0 IMAD.MOV.U32 R20, RZ, RZ, R94 ;  /* 0x000000ffff140224 */ /* 0x000fe200078e005e */
[----:B------:R-:W-:Y:S01]  /*34e0*/  BSSY B1, `(.L_x_66) ;  /* 0x000000b000017945 */ /* 0x000fe20003800000 */
[----:B------:R-:W-:Y:S01]  /*34f0*/  FMUL R21, R21, R90 ;  /* 0x0000005a15157220 */ /* 0x000fe20000400000 */
[----:B------:R-:W-:-:S03]  /*3500*/  P2R R70, PR, RZ, 0x2 ;  /* 0x00000002ff467803 */ /* 0x000fc60000000000 */
[----:B------:R-:W-:-:S05]  /*3510*/  FFMA R21, R72, R88, R21 ;  /* 0x0000005848157223 */ /* 0x000fca0000000015 */
[----:B------:R-:W-:-:S04]  /*3520*/  F2FP.BF16.F32.PACK_AB R21, RZ, R21 ;  /* 0x00000015ff15723e */ /* 0x000fc800000010ff */
[----:B------:R-:W-:Y:S01]  /*3530*/  PRMT R14, R21, 0x7610, R14 ;  /* 0x00007610150e7816 */ /* 0x000fe2000000000e */
[----:B------:R-:W-:-:S05]  /*3540*/  @P0 IMAD.MOV.U32 R21, RZ, RZ, R95 ;  /* 0x000000ffff150224 */ /* 0x000fca00078e005f */
[----:B------:R0:W-:Y:S01]  /*3550*/  @P0 STG.E.U16 desc[UR36][R20.64+0x40], R14 ;  /* 0x0000400e14000986 */ /* 0x0001e2000c101524 */
[----:B------:R-:W-:-:S13]  /*3560*/  ISETP.GT.AND P0, PT, R3, RZ, P1 ;  /* 0x000000ff0300720c */ /* 0x000fda0000f04270 */
[----:B0-----:R-:W-:Y:S05]  /*3570*/  @!P0 BRA `(.L_x_67) ;  /* 0x0000000000048947 */ /* 0x001fea0003800000 */
[----:B------:R0:W5:Y:S02]  /*3580*/  LDG.E.LTC128B.U16 R104, desc[UR36][R8.64+0x42] ;  /* 0x0000422408687981 */ /* 0x000164000c1e1520 */
.L_x_67:
[----:B------:R-:W-:Y:S05]  /*3590*/  BSYNC B1 ;  /* 0x0000000000017941 */ /* 0x000fea0003800000 */
.L_x_66:
        /* <DEDUP_REMOVED lines=11> */
.L_x_69:
[----:B------:R-:W-:Y:S05]  /*3650*/  BSYNC B1 ;  /* 0x0000000000017941 */ /* 0x000fea0003800000 */
.L_x_68:
        /* <DEDUP_REMOVED lines=9> */
.L_x_71:
[----:B------:R-:W-:Y:S05]  /*36f0*/  BSYNC B1 ;  /* 0x0000000000017941 */ /* 0x000fea0003800000 */
.L_x_70:
        /* <DEDUP_REMOVED lines=11> */
.L_x_73:
[----:B------:R-:W-:Y:S05]  /*37b0*/  BSYNC B1 ;  /* 0x0000000000017941 */ /* 0x000fea0003800000 */
.L_x_72:
[----:B-----5:R-:W-:Y:S01]  /*37c0*/  IMAD.U32 R21, R104, 0x10000, RZ ;  /* 0x0001000068157824 */ /* 0x020fe200078e00ff */
[----:B------:R-:W-:Y:S01]  /*37d0*/  ISETP.GT.AND P5, PT, R4, 0x29, PT ;  /* 0x000000290400780c */ /* 0x000fe20003fa4270 */
[----:B------:R-:W-:Y:S01]  /*37e0*/  @P0 IMAD.MOV.U32 R20, RZ, RZ, R94 ;  /* 0x000000ffff140224 */ /* 0x000fe200078e005e */
[----:B------:R-:W-:Y:S01]  /*37f0*/  BSSY B1, `(.L_x_74) ;  /* 0x000000b000017945 */ /* 0x000fe20003800000 */
[----:B------:R-:W-:-:S04]  /*3800*/  FMUL R21, R21, R90 ;  /* 0x0000005a15157220 */ /* 0x000fc80000400000 */
[----:B------:R-:W-:-:S05]  /*3810*/  FFMA R21, R76, R88, R21 ;  /* 0x000000584c157223 */ /* 0x000fca0000000015 */
[----:B------:R-:W-:-:S04]  /*3820*/  F2FP.BF16.F32.PACK_AB R21, RZ, R21 ;  /* 0x00000015ff15723e */ /* 0x000fc800000010ff */
[----:B------:R-:W-:Y:S01]  /*3830*/  PRMT R14, R21, 0x7610, R14 ;  /* 0x00007610150e7816 */ /* 0x000fe2000000000e */
[----:B------:R-:W-:-:S05]  /*3840*/  @P0 IMAD.MOV.U32 R21, RZ, RZ, R95 ;  /* 0x000000ffff150224 */ /* 0x000fca00078e005f */
[----:B------:R1:W-:Y:S01]  /*3850*/  @P0 STG.E.U16 desc[UR36][R20.64+0x50], R14 ;  /* 0x0000500e14000986 */ /* 0x0003e2000c101524 */
[----:B------:R-:W-:Y:S02]  /*3860*/  ISETP.GT.AND P0, PT, R3, RZ, P5 ;  /* 0x000000ff0300720c */ /* 0x000fe40002f04270 */
[----:B-1----:R-:W-:-:S11]  /*3870*/  P2R R14, PR, RZ, 0x20 ;  /* 0x00000020ff0e7803 */ /* 0x002fd60000000000 */
[----:B------:R-:W-:Y:S05]  /*3880*/  @!P0 BRA `(.L_x_75) ;  /* 0x0000000000048947 */ /* 0x000fea0003800000 */
[----:B------:R1:W5:Y:S02]  /*3890*/  LDG.E.LTC128B.U16 R104, desc[UR36][R8.64+0x52] ;  /* 0x0000522408687981 */ /* 0x000364000c1e1520 */
.L_x_75:
[----:B------:R-:W-:Y:S05]  /*38a0*/  BSYNC B1 ;  /* 0x0000000000017941 */ /* 0x000fea0003800000 */
.L_x_74:
        /* <DEDUP_REMOVED lines=11> */
.L_x_77:
[----:B------:R-:W-:Y:S05]  /*3960*/  BSYNC B1 ;  /* 0x0000000000017941 */ /* 0x000fea0003800000 */
.L_x_76:
        /* <DEDUP_REMOVED lines=9> */
.L_x_79:
[----:B------:R-:W-:Y:S05]  /*3a00*/  BSYNC B1 ;  /* 0x0000000000017941 */ /* 0x000fea0003800000 */
.L_x_78:
[----:B-----5:R-:W-:Y:S01]  /*3a10*/  IMAD.U32 R21, R104, 0x10000, RZ ;  /* 0x0001000068157824 */ /* 0x020fe200078e00ff */
[----:B------:R-:W-:Y:S01]  /*3a20*/  ISETP.GT.AND P3, PT, R4, 0x30, PT ;  /* 0x000000300400780c */ /* 0x000fe20003f64270 */
[----:B------:R-:W-:Y:S02]  /*3a30*/  BSSY B1, `(.L_x_80) ;  /* 0x0000008000017945 */ /* 0x000fe40003800000 */
[----:B------:R-:W-:-:S04]  /*3a40*/  FMUL R14, R21, R90 ;  /* 0x0000005a150e7220 */ /* 0x000fc80000400000 */
[----:B------:R-:W-:-:S05]  /*3a50*/  FFMA R14, R79, R88, R14 ;  /* 0x000000584f0e7223 */ /* 0x000fca000000000e */
[----:B------:R-:W-:-:S05]  /*3a60*/  F2FP.BF16.F32.PACK_AB R14, RZ, R14 ;  /* 0x0000000eff0e723e */ /* 0x000fca00000010ff */
[----:B------:R0:W-:Y:S01]  /*3a70*/  @P0 STG.E.U16 desc[UR36][R58.64+0x52], R14 ;  /* 0x0000520e3a000986 */ /* 0x0001e2000c101524 */
[----:B------:R-:W-:-:S13]  /*3a80*/  ISETP.GT.AND P0, PT, R3, RZ, P3 ;  /* 0x000000ff0300720c */ /* 0x000fda0001f04270 */
[----:B0-----:R-:W-:Y:S05]  /*3a90*/  @!P0 BRA `(.L_x_81) ;  /* 0x0000000000048947 */ /* 0x001fea0003800000 */
[----:B------:R0:W5:Y:S02]  /*3aa0*/  LDG.E.LTC128B.U16 R104, desc[UR36][R8.64+0x60] ;  /* 0x0000602408687981 */ /* 0x000164000c1e1520 */
.L_x_81:
[----:B------:R-:W-:Y:S05]  /*3ab0*/  BSYNC B1 ;  /* 0x0000000000017941 */ /* 0x000fea0003800000 */
.L_x_80:
        /* <DEDUP_REMOVED lines=13> */
.L_x_83:
[----:B------:R-:W-:Y:S05]  /*3b90*/  BSYNC B1 ;  /* 0x0000000000017941 */ /* 0x000fea0003800000 */
.L_x_82:
        /* <DEDUP_REMOVED lines=11> */
.L_x_85:
[----:B------:R-:W-:Y:S05]  /*3c50*/  BSYNC B1 ;  /* 0x0000000000017941 */ /* 0x000fea0003800000 */
.L_x_84:
        /* <DEDUP_REMOVED lines=9> */
.L_x_87:
[----:B------:R-:W-:Y:S05]  /*3cf0*/  BSYNC B1 ;  /* 0x0000000000017941 */ /* 0x000fea0003800000 */
.L_x_86:
        /* <DEDUP_REMOVED lines=10> */
.L_x_89:
[----:B------:R-:W-:Y:S05]  /*3da0*/  BSYNC B1 ;  /* 0x0000000000017941 */ /* 0x000fea0003800000 */
.L_x_88:
        /* <DEDUP_REMOVED lines=8> */
[----:B------:R-:W-:-:S05]  /*3e30*/  IADD3 R20, P0, R5, R100, RZ ;  /* 0x0000006405147210 */ /* 0x000fca0007f1e0ff */
[----:B-1----:R-:W-:Y:S01]  /*3e40*/  IMAD.X R21, R15, 0x1, R101, P0 ;  /* 0x000000010f157824 */ /* 0x002fe200000e0665 */
[----:B------:R-:W-:-:S05]  /*3e50*/  IADD3 R64, P0, R5, R100, RZ ;  /* 0x0000006405407210 */ /* 0x000fca0007f1e0ff */
[----:B------:R-:W-:Y:S01]  /*3e60*/  IMAD.X R65, R15, 0x1, R101, P0 ;  /* 0x000000010f417824 */ /* 0x000fe200000e0665 */
[----:B------:R-:W-:-:S05]  /*3e70*/  IADD3 R14, P0, R5, R94, RZ ;  /* 0x0000005e050e7210 */ /* 0x000fca0007f1e0ff */
[----:B------:R-:W-:Y:S01]  /*3e80*/  IMAD.X R15, R15, 0x1, R95, P0 ;  /* 0x000000010f0f7824 */ /* 0x000fe200000e065f */
[----:B------:R-:W-:-:S04]  /*3e90*/  ISETP.GT.AND P0, PT, R4, 0x39, PT ;  /* 0x000000390400780c */ /* 0x000fc80003f04270 */
[----:B------:R-:W-:-:S13]  /*3ea0*/  ISETP.GT.AND P4, PT, R3, RZ, P0 ;  /* 0x000000ff0300720c */ /* 0x000fda0000784270 */
[----:B------:R-:W-:Y:S05]  /*3eb0*/  @!P4 BRA `(.L_x_91) ;  /* 0x000000000004c947 */ /* 0x000fea0003800000 */
[----:B------:R1:W5:Y:S02]  /*3ec0*/  LDG.E.LTC128B.U16 R104, desc[UR36][R8.64+0x72] ;  /* 0x0000722408687981 */ /* 0x000364000c1e1520 */
.L_x_91:
[----:B------:R-:W-:Y:S05]  /*3ed0*/  BSYNC B1 ;  /* 0x0000000000017941 */ /* 0x000fea0003800000 */
.L_x_90:
        /* <DEDUP_REMOVED lines=9> */
.L_x_93:
[----:B------:R-:W-:Y:S05]  /*3f70*/  BSYNC B1 ;  /* 0x0000000000017941 */ /* 0x000fea0003800000 */
.L_x_92:
        /* <DEDUP_REMOVED lines=9> */
.L_x_95:
[----:B------:R-:W-:Y:S05]  /*4010*/  BSYNC B1 ;  /* 0x0000000000017941 */ /* 0x000fea0003800000 */
.L_x_94:
[----:B-----5:R-:W-:-:S04]  /*4020*/  IMAD.U32 R5, R104, 0x10000, RZ ;  /* 0x0001000068057824 */ /* 0x020fc800078e00ff */
[----:B------:R-:W-:-:S04]  /*4030*/  FMUL R4, R5, R90 ;  /* 0x0000005a05047220 */ /* 0x000fc80000400000 */
[----:B------:R-:W-:-:S05]  /*4040*/  FFMA R4, R87, R88, R4 ;  /* 0x0000005857047223 */ /* 0x000fca0000000004 */
[----:B------:R-:W-:-:S05]  /*4050*/  F2FP.BF16.F32.PACK_AB R4, RZ, R4 ;  /* 0x00000004ff04723e */ /* 0x000fca00000010ff */
[----:B------:R0:W-:Y:S01]  /*4060*/  @P4 STG.E.U16 desc[UR36][R58.64+0x72], R4 ;  /* 0x000072043a004986 */ /* 0x0001e2000c101524 */
[----:B------:R-:W-:-:S13]  /*4070*/  ISETP.GT.AND P4, PT, R3, 0x80, P6 ;  /* 0x000000800300780c */ /* 0x000fda0003784270 */
[----:B------:R-:W2:Y:S01]  /*4080*/  @P4 LDG.E.LTC128B.U16 R104, desc[UR36][R62.64] ;  /* 0x000000243e684981 */ /* 0x000ea2000c1e1520 */
[----:B------:R-:W-:Y:S01]  /*4090*/  BSSY B1, `(.L_x_96) ;  /* 0x000000a000017945 */ /* 0x000fe20003800000 */
[----:B--2---:R-:W-:-:S04]  /*40a0*/  IMAD.U32 R5, R104, 0x10000, RZ ;  /* 0x0001000068057824 */ /* 0x004fc800078e00ff */
[----:B------:R-:W-:-:S04]  /*40b0*/  FMUL R5, R5, R90 ;  /* 0x0000005a05057220 */ /* 0x000fc80000400000 */
[----:B------:R-:W-:-:S05]  /*40c0*/  FFMA R5, R24, R88, R5 ;  /* 0x0000005818057223 */ /* 0x000fca0000000005 */
[----:B------:R-:W-:-:S05]  /*40d0*/  F2FP.BF16.F32.PACK_AB R5, RZ, R5 ;  /* 0x00000005ff05723e */ /* 0x000fca00000010ff */
[----:B------:R0:W-:Y:S01]  /*40e0*/  @P4 STG.E.U16 desc[UR36][R14.64], R5 ;  /* 0x000000050e004986 */ /* 0x0001e2000c101524 */
[----:B------:R-:W-:-:S04]  /*40f0*/  ISETP.NE.AND P4, PT, R107, RZ, PT ;  /* 0x000000ff6b00720c */ /* 0x000fc80003f85270 */
[----:B------:R-:W-:-:S13]  /*4100*/  ISETP.GT.AND P4, PT, R3, 0x80, P4 ;  /* 0x000000800300780c */ /* 0x000fda0002784270 */
[----:B0-----:R-:W-:Y:S05]  /*4110*/  @!P4 BRA `(.L_x_97) ;  /* 0x000000000004c947 */ /* 0x001fea0003800000 */
[----:B------:R0:W5:Y:S02]  /*4120*/  LDG.E.LTC128B.U16 R104, desc[UR36][R60.64+0x2] ;  /* 0x000002243c687981 */ /* 0x000164000c1e1520 */
.L_x_97:
[----:B------:R-:W-:Y:S05]  /*4130*/  BSYNC B1 ;  /* 0x0000000000017941 */ /* 0x000fea0003800000 */
.L_x_96:
[----:B-----5:R-:W-:Y:S01]  /*4140*/  IMAD.U32 R5, R104, 0x10000, RZ ;  /* 0x0001000068057824 */ /* 0x020fe200078e00ff */
[----:B------:R-:W-:Y:S01]  /*4150*/  ISETP.GT.AND P6, PT, R3, 0x88, P6 ;  /* 0x000000880300780c */ /* 0x000fe200037c4270 */
[----:B------:R-:W-:Y:S02]  /*4160*/  BSSY B1, `(.L_x_98) ;  /* 0x000000a000017945 */ /* 0x000fe40003800000 */
[----:B------:R-:W-:Y:S01]  /*4170*/  FMUL R4, R5, R90 ;  /* 0x0000005a05047220 */ /* 0x000fe20000400000 */
[----:B------:R-:W-:-:S03]  /*4180*/  @P4 IMAD.MOV.U32 R5, RZ, RZ, R15 ;  /* 0x000000ffff054224 */ /* 0x000fc600078e000f */
[----:B------:R-:W-:-:S05]  /*4190*/  FFMA R4, R25, R88, R4 ;  /* 0x0000005819047223 */ /* 0x000fca0000000004 */
[----:B------:R-:W-:-:S04]  /*41a0*/  F2FP.BF16.F32.PACK_AB R4, RZ, R4 ;  /* 0x00000004ff04723e */ /* 0x000fc800000010ff */
[----:B-1-34-:R-:W-:Y:S01]  /*41b0*/  PRMT R8, R4, 0x7610, R8 ;  /* 0x0000761004087816 */ /* 0x01afe20000000008 */
[----:B------:R-:W-:-:S05]  /*41c0*/  @P4 IMAD.MOV.U32 R4, RZ, RZ, R14 ;  /* 0x000000ffff044224 */ /* 0x000fca00078e000e */
[----:B------:R1:W-:Y:S01]  /*41d0*/  @P4 STG.E.U16 desc[UR36][R4.64+0x2], R8 ;  /* 0x0000020804004986 */ /* 0x0003e2000c101524 */
[----:B------:R-:W-:Y:S05]  /*41e0*/  @!P6 BRA `(.L_x_99) ;  /* 0x000000000004e947 */ /* 0x000fea0003800000 */
[----:B------:R2:W5:Y:S02]  /*41f0*/  LDG.E.LTC128B.U16 R104, desc[UR36][R6.64] ;  /* 0x0000002406687981 */ /* 0x000564000c1e1520 */
.L_x_99:
[----:B------:R-:W-:Y:S05]  /*4200*/  BSYNC B1 ;  /* 0x0000000000017941 */ /* 0x000fea0003800000 */
.L_x_98:
[----:B-1---5:R-:W-:Y:S01]  /*4210*/  IMAD.U32 R5, R104, 0x10000, RZ ;  /* 0x0001000068057824 */ /* 0x022fe200078e00ff */
[----:B------:R-:W-:Y:S01]  /*4220*/  ISETP.NE.AND P4, PT, R107, RZ, PT ;  /* 0x000000ff6b00720c */ /* 0x000fe20003f85270 */
[----:B------:R-:W-:Y:S02]  /*4230*/  BSSY B1, `(.L_x_100) ;  /* 0x0000008000017945 */ /* 0x000fe40003800000 */
[----:B------:R-:W-:Y:S01]  /*4240*/  FMUL R5, R5, R90 ;  /* 0x0000005a05057220 */ /* 0x000fe20000400000 */
[----:B------:R-:W-:-:S03]  /*4250*/  ISETP.GT.AND P4, PT, R3, 0x88, P4 ;  /* 0x000000880300780c */ /* 0x000fc60002784270 */
[----:B------:R-:W-:-:S05]  /*4260*/  FFMA R5, R26, R88, R5 ;  /* 0x000000581a057223 */ /* 0x000fca0000000005 */
[----:B------:R-:W-:-:S05]  /*4270*/  F2FP.BF16.F32.PACK_AB R5, RZ, R5 ;  /* 0x00000005ff05723e */ /* 0x000fca00000010ff */
[----:B------:R1:W-:Y:S01]  /*4280*/  @P6 STG.E.U16 desc[UR36][R20.64], R5 ;  /* 0x0000000514006986 */ /* 0x0003e2000c101524 */
[----:B------:R-:W-:Y:S05]  /*4290*/  @!P4 BRA `(.L_x_101) ;  /* 0x000000000004c947 */ /* 0x000fea0003800000 */
[----:B------:R3:W5:Y:S02]  /*42a0*/  LDG.E.LTC128B.U16 R104, desc[UR36][R10.64+0x2] ;  /* 0x000002240a687981 */ /* 0x000764000c1e1520 */
.L_x_101:
[----:B------:R-:W-:Y:S05]  /*42b0*/  BSYNC B1 ;  /* 0x0000000000017941 */ /* 0x000fea0003800000 */
.L_x_100:
[----:B-1---5:R-:W-:Y:S01]  /*42c0*/  IMAD.U32 R5, R104, 0x10000, RZ ;  /* 0x0001000068057824 */ /* 0x022fe200078e00ff */
[----:B------:R-:W-:Y:S01]  /*42d0*/  ISETP.NE.AND P6, PT, R108, RZ, PT ;  /* 0x000000ff6c00720c */ /* 0x000fe20003fc5270 */
[----:B------:R-:W-:Y:S02]  /*42e0*/  BSSY B1, `(.L_x_102) ;  /* 0x0000008000017945 */ /* 0x000fe40003800000 */
[----:B------:R-:W-:-:S04]  /*42f0*/  FMUL R4, R5, R90 ;  /* 0x0000005a05047220 */ /* 0x000fc80000400000 */
[----:B------:R-:W-:-:S05]  /*4300*/  FFMA R4, R27, R88, R4 ;  /* 0x000000581b047223 */ /* 0x000fca0000000004 */
[----:B------:R-:W-:-:S05]  /*4310*/  F2FP.BF16.F32.PACK_AB R4, RZ, R4 ;  /* 0x00000004ff04723e */ /* 0x000fca00000010ff */
[----:B------:R1:W-:Y:S01]  /*4320*/  @P4 STG.E.U16 desc[UR36][R64.64+0x2], R4 ;  /* 0x0000020440004986 */ /* 0x0003e2000c101524 */
[----:B------:R-:W-:-:S13]  /*4330*/  ISETP.GT.AND P4, PT, R3, 0x80, P6 ;  /* 0x000000800300780c */ /* 0x000fda0003784270 */
[----:B-1----:R-:W-:Y:S05]  /*4340*/  @!P4 BRA `(.L_x_103) ;  /* 0x000000000004c947 */ /* 0x002fea0003800000 */
[----:B------:R1:W5:Y:S02]  /*4350*/  LDG.E.LTC128B.U16 R104, desc[UR36][R60.64+0x10] ;  /* 0x000010243c687981 */ /* 0x000364000c1e1520 */
.L_x_103:
[----:B------:R-:W-:Y:S05]  /*4360*/  BSYNC B1 ;  /* 0x0000000000017941 */ /* 0x000fea0003800000 */
.L_x_102:
[----:B-----5:R-:W-:Y:S01]  /*4370*/  IMAD.U32 R5, R104, 0x10000, RZ ;  /* 0x0001000068057824 */ /* 0x020fe200078e00ff */
[----:B------:R-:W-:Y:S01]  /*4380*/  ISETP.NE.AND P6, PT, R109, RZ, PT ;  /* 0x000000ff6d00720c */ /* 0x000fe20003fc5270 */
[----:B------:R-:W-:Y:S01]  /*4390*/  @P4 IMAD.MOV.U32 R4, RZ, RZ, R14 ;  /* 0x000000ffff044224 */ /* 0x000fe200078e000e */
[----:B------:R-:W-:Y:S01]  /*43a0*/  BSSY B1, `(.L_x_104) ;  /* 0x000000a000017945 */ /* 0x000fe20003800000 */
[----:B------:R-:W-:-:S04]  /*43b0*/  FMUL R5, R5, R90 ;  /* 0x0000005a05057220 */ /* 0x000fc80000400000 */
[----:B------:R-:W-:-:S05]  /*43c0*/  FFMA R5, R28, R88, R5 ;  /* 0x000000581c057223 */ /* 0x000fca0000000005 */
[----:B------:R-:W-:-:S04]  /*43d0*/  F2FP.BF16.F32.PACK_AB R5, RZ, R5 ;  /* 0x00000005ff05723e */ /* 0x000fc800000010ff */
[----:B--2---:R-:W-:Y:S01]  /*43e0*/  PRMT R6, R5, 0x7610, R6 ;  /* 0x0000761005067816 */ /* 0x004fe20000000006 */
[----:B------:R-:W-:-:S05]  /*43f0*/  @P4 IMAD.MOV.U32 R5, RZ, RZ, R15 ;  /* 0x000000ffff054224 */ /* 0x000fca00078e000f */
[----:B------:R2:W-:Y:S01]  /*4400*/  @P4 STG.E.U16 desc[UR36][R4.64+0x10], R6 ;  /* 0x0000100604004986 */ /* 0x0005e2000c101524 */
[----:B------:R-:W-:-:S13]  /*4410*/  ISETP.GT.AND P4, PT, R3, 0x80, P6 ;  /* 0x000000800300780c */ /* 0x000fda0003784270 */
[----:B--2---:R-:W-:Y:S05]  /*4420*/  @!P4 BRA `(.L_x_105) ;  /* 0x000000000004c947 */ /* 0x004fea0003800000 */
[----:B------:R2:W5:Y:S02]  /*4430*/  LDG.E.LTC128B.U16 R104, desc[UR36][R60.64+0x12] ;  /* 0x000012243c687981 */ /* 0x000564000c1e1520 */
.L_x_105:
[----:B------:R-:W-:Y:S05]  /*4440*/  BSYNC B1 ;  /* 0x0000000000017941 */ /* 0x000fea0003800000 */
.L_x_104:
[----:B-----5:R-:W-:Y:S01]  /*4450*/  IMAD.U32 R5, R104, 0x10000, RZ ;  /* 0x0001000068057824 */ /* 0x020fe200078e00ff */
[----:B------:R-:W-:Y:S03]  /*4460*/  BSSY B1, `(.L_x_106) ;  /* 0x000000c000017945 */ /* 0x000fe60003800000 */
[----:B------:R-:W-:Y:S01]  /*4470*/  FMUL R4, R5, R90 ;  /* 0x0000005a05047220 */ /* 0x000fe20000400000 */
[----:B------:R-:W-:-:S03]  /*4480*/  @P4 IMAD.MOV.U32 R5, RZ, RZ, R15 ;  /* 0x000000ffff054224 */ /* 0x000fc600078e000f */
[----:B------:R-:W-:-:S05]  /*4490*/  FFMA R4, R29, R88, R4 ;  /* 0x000000581d047223 */ /* 0x000fca0000000004 */
[----:B------:R-:W-:-:S04]  /*44a0*/  F2FP.BF16.F32.PACK_AB R4, RZ, R4 ;  /* 0x00000004ff04723e */ /* 0x000fc800000010ff */
[----:B------:R-:W-:Y:S01]  /*44b0*/  PRMT R6, R4, 0x7610, R6 ;  /* 0x0000761004067816 */ /* 0x000fe20000000006 */
[----:B------:R-:W-:-:S05]  /*44c0*/  @P4 IMAD.MOV.U32 R4, RZ, RZ, R14 ;  /* 0x000000ffff044224 */ /* 0x000fca00078e000e */
[----:B------:R4:W-:Y:S01]  /*44d0*/  @P4 STG.E.U16 desc[UR36][R4.64+0x12], R6 ;  /* 0x0000120604004986 */ /* 0x0009e2000c101524 */
[----:B------:R-:W-:-:S04]  /*44e0*/  ISETP.NE.AND P4, PT, R108, RZ, PT ;  /* 0x000000ff6c00720c */ /* 0x000fc80003f85270 */
[----:B------:R-:W-:-:S13]  /*44f0*/  ISETP.GT.AND P4, PT, R3, 0x88, P4 ;  /* 0x000000880300780c */ /* 0x000fda0002784270 */
[----:B----4-:R-:W-:Y:S05]  /*4500*/  @!P4 BRA `(.L_x_107) ;  /* 0x000000000004c947 */ /* 0x010fea0003800000 */
[----:B------:R4:W5:Y:S02]  /*4510*/  LDG.E.LTC128B.U16 R104, desc[UR36][R10.64+0x10] ;  /* 0x000010240a687981 */ /* 0x000964000c1e1520 */
.L_x_107:
[----:B------:R-:W-:Y:S05]  /*4520*/  BSYNC B1 ;  /* 0x0000000000017941 */ /* 0x000fea0003800000 */
.L_x_106:
        /* <DEDUP_REMOVED lines=9> */
.L_x_109:
[----:B------:R-:W-:Y:S05]  /*45c0*/  BSYNC B1 ;  /* 0x0000000000017941 */ /* 0x000fea0003800000 */
.L_x_108:
[----:B-----5:R-:W-:Y:S01]  /*45d0*/  IMAD.U32 R5, R104, 0x10000, RZ ;  /* 0x0001000068057824 */ /* 0x020fe200078e00ff */
[----:B------:R-:W-:Y:S01]  /*45e0*/  ISETP.NE.AND P6, PT, R105, RZ, PT ;  /* 0x000000ff6900720c */ /* 0x000fe20003fc5270 */
[----:B------:R-:W-:Y:S02]  /*45f0*/  BSSY B1, `(.L_x_110) ;  /* 0x000000b000017945 */ /* 0x000fe40003800000 */
[----:B------:R-:W-:Y:S01]  /*4600*/  FMUL R4, R5, R90 ;  /* 0x0000005a05047220 */ /* 0x000fe20000400000 */
[----:B------:R-:W-:-:S03]  /*4610*/  @P4 IMAD.MOV.U32 R5, RZ, RZ, R13 ;  /* 0x000000ffff054224 */ /* 0x000fc600078e000d */
[----:B------:R-:W-:-:S05]  /*4620*/  FFMA R4, R31, R88, R4 ;  /* 0x000000581f047223 */ /* 0x000fca0000000004 */
[----:B------:R-:W-:-:S04]  /*4630*/  F2FP.BF16.F32.PACK_AB R4, RZ, R4 ;  /* 0x00000004ff04723e */ /* 0x000fc800000010ff */
[----:B------:R-:W-:Y:S01]  /*4640*/  PRMT R6, R4, 0x7610, R6 ;  /* 0x0000761004067816 */ /* 0x000fe20000000006 */
[----:B------:R-:W-:-:S05]  /*4650*/  @P4 IMAD.MOV.U32 R4, RZ, RZ, R12 ;  /* 0x000000ffff044224 */ /* 0x000fca00078e000c */
[----:B------:R0:W-:Y:S01]  /*4660*/  @P4 STG.E.U16 desc[UR36][R4.64+0x12], R6 ;  /* 0x0000120604004986 */ /* 0x0001e2000c101524 */
[----:B------:R-:W-:-:S13]  /*4670*/  ISETP.GT.AND P4, PT, R3, 0x80, P6 ;  /* 0x000000800300780c */ /* 0x000fda0003784270 */
[----:B0-----:R-:W-:Y:S05]  /*4680*/  @!P4 BRA `(.L_x_111) ;  /* 0x000000000004c947 */ /* 0x001fea0003800000 */
[----:B------:R0:W5:Y:S02]  /*4690*/  LDG.E.LTC128B.U16 R104, desc[UR36][R60.64+0x20] ;  /* 0x000020243c687981 */ /* 0x000164000c1e1520 */
.L_x_111:
[----:B------:R-:W-:Y:S05]  /*46a0*/  BSYNC B1 ;  /* 0x0000000000017941 */ /* 0x000fea0003800000 */
.L_x_110:
[----:B-----5:R-:W-:Y:S01]  /*46b0*/  IMAD.U32 R5, R104, 0x10000, RZ ;  /* 0x0001000068057824 */ /* 0x020fe200078e00ff */
[----:B------:R-:W-:Y:S01]  /*46c0*/  ISETP.NE.AND P6, PT, R89, RZ, PT ;  /* 0x000000ff5900720c */ /* 0x000fe20003fc5270 */
        /* <DEDUP_REMOVED lines=11> */
.L_x_113:
[----:B------:R-:W-:Y:S05]  /*4780*/  BSYNC B1 ;  /* 0x0000000000017941 */ /* 0x000fea0003800000 */
.L_x_112:
        /* <DEDUP_REMOVED lines=11> */
[----:B0-----:R-:W-:Y:S05]  /*4840*/  @!P4 BRA `(.L_x_115) ;  /* 0x000000000004c947 */ /* 0x001fea0003800000 */
[----:B------:R0:W5:Y:S02]  /*4850*/  LDG.E.LTC128B.U16 R104, desc[UR36][R10.64+0x20] ;  /* 0x000020240a687981 */ /* 0x000164000c1e1520 */
.L_x_115:
[----:B------:R-:W-:Y:S05]  /*4860*/  BSYNC B1 ;  /* 0x0000000000017941 */ /* 0x000fea0003800000 */
.L_x_114:
[----:B-----5:R-:W-:Y:S01]  /*4870*/  IMAD.U32 R5, R104, 0x10000, RZ ;  /* 0x0001000068057824 */ /* 0x020fe200078e00ff */
[----:B------:R-:W-:Y:S01]  /*4880*/  BSSY B1, `(.L_x_116) ;  /* 0x000000b000017945 */ /* 0x000fe20003800000 */
[----:B------:R-:W-:Y:S02]  /*4890*/  @P4 IMAD.MOV.U32 R4, RZ, RZ, R12 ;  /* 0x000000ffff044224 */ /* 0x000fe400078e000c */
        /* <DEDUP_REMOVED lines=9> */
.L_x_117:
[----:B------:R-:W-:Y:S05]  /*4930*/  BSYNC B1 ;  /* 0x0000000000017941 */ /* 0x000fea0003800000 */
.L_x_116:
        /* <DEDUP_REMOVED lines=13> */
.L_x_119:
[----:B------:R-:W-:Y:S05]  /*4a10*/  BSYNC B1 ;  /* 0x0000000000017941 */ /* 0x000fea0003800000 */
.L_x_118:
        /* <DEDUP_REMOVED lines=13> */
.L_x_121:
[----:B------:R-:W-:Y:S05]  /*4af0*/  BSYNC B1 ;  /* 0x0000000000017941 */ /* 0x000fea0003800000 */
.L_x_120:
        /* <DEDUP_REMOVED lines=13> */
.L_x_123:
[----:B------:R-:W-:Y:S05]  /*4bd0*/  BSYNC B1 ;  /* 0x0000000000017941 */ /* 0x000fea0003800000 */
.L_x_122:
        /* <DEDUP_REMOVED lines=12> */
.L_x_125:
[----:B------:R-:W-:Y:S05]  /*4ca0*/  BSYNC B1 ;  /* 0x0000000000017941 */ /* 0x000fea0003800000 */
.L_x_124:
        /* <DEDUP_REMOVED lines=13> */
.L_x_127:
[----:B------:R-:W-:Y:S05]  /*4d80*/  BSYNC B1 ;  /* 0x0000000000017941 */ /* 0x000fea0003800000 */
.L_x_126:
        /* <DEDUP_REMOVED lines=13> */
.L_x_129:
[----:B------:R-:W-:Y:S05]  /*4e60*/  BSYNC B1 ;  /* 0x0000000000017941 */ /* 0x000fea0003800000 */
.L_x_128:
        /* <DEDUP_REMOVED lines=13> */
.L_x_131:
[----:B------:R-:W-:Y:S05]  /*4f40*/  BSYNC B1 ;  /* 0x0000000000017941 */ /* 0x000fea0003800000 */
.L_x_130:
        /* <DEDUP_REMOVED lines=12> */
.L_x_133:
[----:B------:R-:W-:Y:S05]  /*5010*/  BSYNC B1 ;  /* 0x0000000000017941 */ /* 0x000fea0003800000 */
.L_x_132:
        /* <DEDUP_REMOVED lines=13> */
.L_x_135:
[----:B------:R-:W-:Y:S05]  /*50f0*/  BSYNC B1 ;  /* 0x0000000000017941 */ /* 0x000fea0003800000 */
.L_x_134:
        /* <DEDUP_REMOVED lines=12> */
.L_x_137:
[----:B------:R-:W-:Y:S05]  /*51c0*/  BSYNC B1 ;  /* 0x0000000000017941 */ /* 0x000fea0003800000 */
.L_x_136:
        /* <DEDUP_REMOVED lines=12> */
.L_x_139:
[----:B------:R-:W-:Y:S05]  /*5290*/  BSYNC B1 ;  /* 0x0000000000017941 */ /* 0x000fea0003800000 */
.L_x_138:
[----:B-----5:R-:W-:Y:S01]  /*52a0*/  IMAD.U32 R5, R104, 0x10000, RZ ;  /* 0x0001000068057824 */ /* 0x020fe200078e00ff */
[----:B------:R-:W-:Y:S01]  /*52b0*/  ISETP.GT.AND P5, PT, R3, 0x88, P5 ;  /* 0x000000880300780c */ /* 0x000fe20002fa4270 */
        /* <DEDUP_REMOVED lines=8> */
[----:B------:R-:W-:Y:S05]  /*5340*/  @!P5 BRA `(.L_x_141) ;  /* 0x000000000004d947 */ /* 0x000fea0003800000 */
[----:B------:R0:W5:Y:S02]  /*5350*/  LDG.E.LTC128B.U16 R104, desc[UR36][R10.64+0x52] ;  /* 0x000052240a687981 */ /* 0x000164000c1e1520 */
.L_x_141:
[----:B------:R-:W-:Y:S05]  /*5360*/  BSYNC B1 ;  /* 0x0000000000017941 */ /* 0x000fea0003800000 */
.L_x_140:
[----:B0----5:R-:W-:Y:S01]  /*5370*/  IMAD.U32 R5, R104, 0x10000, RZ ;  /* 0x0001000068057824 */ /* 0x021fe200078e00ff */
[----:B------:R-:W-:Y:S01]  /*5380*/  ISETP.GT.AND P4, PT, R3, 0x80, P3 ;  /* 0x000000800300780c */ /* 0x000fe20001f84270 */
        /* <DEDUP_REMOVED lines=8> */
[----:B------:R-:W-:Y:S05]  /*5410*/  @!P4 BRA `(.L_x_143) ;  /* 0x000000000004c947 */ /* 0x000fea0003800000 */
[----:B------:R0:W5:Y:S02]  /*5420*/  LDG.E.LTC128B.U16 R104, desc[UR36][R60.64+0x60] ;  /* 0x000060243c687981 */ /* 0x000164000c1e1520 */
.L_x_143:
[----:B------:R-:W-:Y:S05]  /*5430*/  BSYNC B1 ;  /* 0x0000000000017941 */ /* 0x000fea0003800000 */
.L_x_142:
[----:B0----5:R-:W-:Y:S01]  /*5440*/  IMAD.U32 R5, R104, 0x10000, RZ ;  /* 0x0001000068057824 */ /* 0x021fe200078e00ff */
        /* <DEDUP_REMOVED lines=11> */
.L_x_145:
[----:B------:R-:W-:Y:S05]  /*5500*/  BSYNC B1 ;  /* 0x0000000000017941 */ /* 0x000fea0003800000 */
.L_x_144:
        /* <DEDUP_REMOVED lines=12> */
.L_x_147:
[----:B------:R-:W-:Y:S05]  /*55d0*/  BSYNC B1 ;  /* 0x0000000000017941 */ /* 0x000fea0003800000 */
.L_x_146:
        /* <DEDUP_REMOVED lines=12> */
.L_x_149:
[----:B------:R-:W-:Y:S05]  /*56a0*/  BSYNC B1 ;  /* 0x0000000000017941 */ /* 0x000fea0003800000 */
.L_x_148:
        /* <DEDUP_REMOVED lines=12> */
.L_x_151:
[----:B------:R-:W-:Y:S05]  /*5770*/  BSYNC B1 ;  /* 0x0000000000017941 */ /* 0x000fea0003800000 */
.L_x_150:
        /* <DEDUP_REMOVED lines=12> */
.L_x_153:
[----:B------:R-:W-:Y:S05]  /*5840*/  BSYNC B1 ;  /* 0x0000000000017941 */ /* 0x000fea0003800000 */
.L_x_152:
        /* <DEDUP_REMOVED lines=9> */
.L_x_155:
[----:B------:R-:W-:Y:S05]  /*58e0*/  BSYNC B1 ;  /* 0x0000000000017941 */ /* 0x000fea0003800000 */
.L_x_154:
[----:B-----5:R-:W-:Y:S01]  /*58f0*/  IMAD.U32 R5, R104, 0x10000, RZ ;  /* 0x0001000068057824 */ /* 0x020fe200078e00ff */
[----:B------:R-:W-:Y:S01]  /*5900*/  ISETP.GT.AND P0, PT, R3, 0x88, P0 ;  /* 0x000000880300780c */ /* 0x000fe20000704270 */
[----:B0-----:R-:W-:Y:S01]  /*5910*/  @P1 IMAD.MOV.U32 R4, RZ, RZ, R12 ;  /* 0x000000ffff041224 */ /* 0x001fe200078e000c */
        /* <DEDUP_REMOVED lines=9> */
.L_x_157:
[----:B------:R-:W-:Y:S05]  /*59b0*/  BSYNC B1 ;  /* 0x0000000000017941 */ /* 0x000fea0003800000 */
.L_x_156:
[----:B------:R-:W-:Y:S05]  /*59c0*/  @!P0 BRA `(.L_x_158) ;  /* 0x0000001400f08947 */ /* 0x000fea0003800000 */
[----:B-----5:R-:W-:-:S04]  /*59d0*/  IMAD.U32 R3, R104, 0x10000, RZ ;  /* 0x0001000068037824 */ /* 0x020fc800078e00ff */
[----:B0-----:R-:W-:-:S04]  /*59e0*/  FMUL R4, R3, R90 ;  /* 0x0000005a03047220 */ /* 0x001fc80000400000 */
[----:B------:R-:W-:-:S05]  /*59f0*/  FFMA R4, R55, R88, R4 ;  /* 0x0000005837047223 */ /* 0x000fca0000000004 */
[----:B------:R-:W-:-:S05]  /*5a00*/  F2FP.BF16.F32.PACK_AB R4, RZ, R4 ;  /* 0x00000004ff04723e */ /* 0x000fca00000010ff */
[----:B------:R0:W-:Y:S01]  /*5a10*/  STG.E.U16 desc[UR36][R12.64+0x72], R4 ;  /* 0x000072040c007986 */ /* 0x0001e2000c101524 */
[----:B------:R-:W-:Y:S05]  /*5a20*/  BRA `(.L_x_158) ;  /* 0x0000001400d87947 */ /* 0x000fea0003800000 */
.L_x_35:
[----:B------:R-:W-:Y:S01]  /*5a30*/  ULDC.64 UR4, c[0x0][0x5c0] ;  /* 0x0001700000047ab9 */ /* 0x000fe20000000a00 */
[----:B------:R-:W-:Y:S01]  /*5a40*/  ISETP.GT.AND P3, PT, R4, 0x1, PT ;  /* 0x000000010400780c */ /* 0x000fe20003f64270 */
[-C--:B------:R-:W-:Y:S01]  /*5a50*/  FMUL R56, R56, R88.reuse ;  /* 0x0000005838387220 */ /* 0x080fe20000400000 */
[----:B------:R-:W-:Y:S01]  /*5a60*/  LEA R14, P1, R104, UR4, 0x1 ;  /* 0x00000004680e7c11 */ /* 0x000fe2000f8208ff */
[-C--:B------:R-:W-:Y:S01]  /*5a70*/  FMUL R57, R57, R88.reuse ;  /* 0x0000005839397220 */ /* 0x080fe20000400000 */
[----:B------:R-:W-:Y:S01]  /*5a80*/  IMAD.SHL.U32 R7, R12, 0x10, RZ ;  /* 0x000000100c077824 */ /* 0x000fe200078e00ff */
[C---:B------:R-:W-:Y:S01]  /*5a90*/  ISETP.GT.AND P2, PT, R3.reuse, 0x8, P6 ;  /* 0x000000080300780c */ /* 0x040fe20003744270 */
[-C--:B------:R-:W-:Y:S01]  /*5aa0*/  FMUL R58, R58, R88.reuse ;  /* 0x000000583a3a7220 */ /* 0x080fe20000400000 */
[----:B------:R-:W-:Y:S01]  /*5ab0*/  LEA.HI.X R15, R104, UR5, R95, 0x1, P1 ;  /* 0x00000005680f7c11 */ /* 0x000fe200088f0c5f */
[----:B------:R-:W-:Y:S01]  /*5ac0*/  IMAD.SHL.U32 R89, R12, 0x100, RZ ;  /* 0x000001000c597824 */ /* 0x000fe200078e00ff */
[----:B------:R-:W-:Y:S01]  /*5ad0*/  ISETP.GT.AND P1, PT, R3, RZ, P3 ;  /* 0x000000ff0300720c */ /* 0x000fe20001f24270 */
[----:B------:R-:W-:Y:S01]  /*5ae0*/  FMUL R59, R59, R88 ;  /* 0x000000583b3b7220 */ /* 0x000fe20000400000 */
[----:B------:R-:W-:Y:S01]  /*5af0*/  F2FP.BF16.F32.PACK_AB R56, RZ, R56 ;  /* 0x00000038ff38723e */ /* 0x000fe200000010ff */
[-C--:B------:R-:W-:Y:S01]  /*5b00*/  FMUL R60, R60, R88.reuse ;  /* 0x000000583c3c7220 */ /* 0x080fe20000400000 */
[----:B------:R-:W-:Y:S01]  /*5b10*/  F2FP.BF16.F32.PACK_AB R57, RZ, R57 ;  /* 0x00000039ff39723e */ /* 0x000fe200000010ff */
[-C--:B------:R-:W-:Y:S01]  /*5b20*/  FMUL R61, R61, R88.reuse ;  /* 0x000000583d3d7220 */ /* 0x080fe20000400000 */
[----:B------:R-:W-:Y:S01]  /*5b30*/  SHF.L.U64.HI R5, R12, 0x4, R13 ;  /* 0x000000040c057819 */ /* 0x000fe2000001020d */
[----:B------:R-:W-:Y:S01]  /*5b40*/  @P0 STG.E.U16 desc[UR36][R14.64], R56 ;  /* 0x000000380e000986 */ /* 0x000fe2000c101524 */
[----:B------:R-:W-:Y:S01]  /*5b50*/  PRMT R9, R57, 0x7610, R9 ;  /* 0x0000761039097816 */ /* 0x000fe20000000009 */
[----:B------:R-:W-:Y:S01]  /*5b60*/  FMUL R63, R63, R88 ;  /* 0x000000583f3f7220 */ /* 0x000fe20000400000 */
[----:B------:R-:W-:Y:S01]  /*5b70*/  IADD3 R8, P0, R7, R14, RZ ;  /* 0x0000000e07087210 */ /* 0x000fe20007f1e0ff */
[----:B------:R-:W-:Y:S01]  /*5b80*/  FMUL R62, R62, R88 ;  /* 0x000000583e3e7220 */ /* 0x000fe20000400000 */
[----:B------:R-:W-:Y:S01]  /*5b90*/  F2FP.BF16.F32.PACK_AB R58, RZ, R58 ;  /* 0x0000003aff3a723e */ /* 0x000fe200000010ff */
[--C-:B------:R-:W-:Y:S01]  /*5ba0*/  @P1 IMAD.MOV.U32 R10, RZ, RZ, R14.reuse ;  /* 0x000000ffff0a1224 */ /* 0x100fe200078e000e */
[----:B------:R-:W-:Y:S01]  /*5bb0*/  SHF.L.U64.HI R57, R12, 0x8, R13 ;  /* 0x000000080c397819 */ /* 0x000fe2000001020d */
[--C-:B------:R-:W-:Y:S01]  /*5bc0*/  @P1 IMAD.MOV.U32 R11, RZ, RZ, R15.reuse ;  /* 0x000000ffff0b1224 */ /* 0x100fe200078e000f */
[----:B------:R-:W-:Y:S01]  /*5bd0*/  ISETP.GT.AND P4, PT, R4, 0x8, PT ;  /* 0x000000080400780c */ /* 0x000fe20003f84270 */
[-C--:B------:R-:W-:Y:S01]  /*5be0*/  FMUL R64, R64, R88.reuse ;  /* 0x0000005840407220 */ /* 0x080fe20000400000 */
[----:B------:R-:W-:Y:S01]  /*5bf0*/  F2FP.BF16.F32.PACK_AB R59, RZ, R59 ;  /* 0x0000003bff3b723e */ /* 0x000fe200000010ff */
[----:B------:R-:W-:Y:S01]  /*5c00*/  FMUL R65, R65, R88 ;  /* 0x0000005841417220 */ /* 0x000fe20000400000 */
[----:B------:R0:W-:Y:S01]  /*5c10*/  @P1 STG.E.U16 desc[UR36][R10.64+0x2], R9 ;  /* 0x000002090a001986 */ /* 0x0001e2000c101524 */
[----:B------:R-:W-:Y:S01]  /*5c20*/  F2FP.BF16.F32.PACK_AB R60, RZ, R60 ;  /* 0x0000003cff3c723e */ /* 0x000fe200000010ff */
[-C--:B------:R-:W-:Y:S01]  /*5c30*/  FMUL R66, R66, R88.reuse ;  /* 0x0000005842427220 */ /* 0x080fe20000400000 */
[----:B------:R-:W-:Y:S01]  /*5c40*/  F2FP.BF16.F32.PACK_AB R61, RZ, R61 ;  /* 0x0000003dff3d723e */ /* 0x000fe200000010ff */
[-C--:B------:R-:W-:Y:S01]  /*5c50*/  FMUL R67, R67, R88.reuse ;  /* 0x0000005843437220 */ /* 0x080fe20000400000 */
[----:B------:R-:W-:Y:S01]  /*5c60*/  F2FP.BF16.F32.PACK_AB R63, RZ, R63 ;  /* 0x0000003fff3f723e */ /* 0x000fe200000010ff */
[----:B------:R-:W-:Y:S01]  /*5c70*/  FMUL R68, R68, R88 ;  /* 0x0000005844447220 */ /* 0x000fe20000400000 */
[----:B------:R-:W-:Y:S01]  /*5c80*/  F2FP.BF16.F32.PACK_AB R62, RZ, R62 ;  /* 0x0000003eff3e723e */ /* 0x000fe200000010ff */
[----:B------:R-:W-:Y:S01]  /*5c90*/  FMUL R69, R69, R88 ;  /* 0x0000005845457220 */ /* 0x000fe20000400000 */
[----:B------:R-:W-:Y:S01]  /*5ca0*/  F2FP.BF16.F32.PACK_AB R64, RZ, R64 ;  /* 0x00000040ff40723e */ /* 0x000fe200000010ff */
[-C--:B------:R-:W-:Y:S01]  /*5cb0*/  FMUL R70, R70, R88.reuse ;  /* 0x0000005846467220 */ /* 0x080fe20000400000 */
[----:B------:R-:W-:Y:S01]  /*5cc0*/  F2FP.BF16.F32.PACK_AB R65, RZ, R65 ;  /* 0x00000041ff41723e */ /* 0x000fe200000010ff */
[----:B0-----:R-:W-:Y:S01]  /*5cd0*/  IMAD.X R9, R5, 0x1, R15, P0 ;  /* 0x0000000105097824 */ /* 0x001fe200000e060f */
[----:B------:R-:W-:Y:S01]  /*5ce0*/  ISETP.GT.AND P0, PT, R3, 0x8, P3 ;  /* 0x000000080300780c */ /* 0x000fe20001f04270 */
[-C--:B------:R-:W-:Y:S01]  /*5cf0*/  FMUL R71, R71, R88.reuse ;  /* 0x0000005847477220 */ /* 0x080fe20000400000 */
[----:B------:R-:W-:Y:S01]  /*5d00*/  ISETP.GT.AND P3, PT, R4, 0x9, PT ;  /* 0x000000090400780c */ /* 0x000fe20003f64270 */
[----:B------:R-:W-:Y:S01]  /*5d10*/  FMUL R72, R72, R88 ;  /* 0x0000005848487220 */ /* 0x000fe20000400000 */
[----:B------:R-:W-:Y:S01]  /*5d20*/  @P2 STG.E.U16 desc[UR36][R8.64], R58 ;  /* 0x0000003a08002986 */ /* 0x000fe2000c101524 */
[----:B------:R-:W-:Y:S01]  /*5d30*/  IADD3 R6, P1, P2, R89, R14, R7 ;  /* 0x0000000e59067210 */ /* 0x000fe20007a3e007 */
[----:B------:R-:W-:Y:S01]  /*5d40*/  FMUL R73, R73, R88 ;  /* 0x0000005849497220 */ /* 0x000fe20000400000 */
[----:B------:R-:W-:Y:S01]  /*5d50*/  F2FP.BF16.F32.PACK_AB R66, RZ, R66 ;  /* 0x00000042ff42723e */ /* 0x000fe200000010ff */
[-C--:B------:R-:W-:Y:S01]  /*5d60*/  FMUL R74, R74, R88.reuse ;  /* 0x000000584a4a7220 */ /* 0x080fe20000400000 */
[----:B------:R-:W-:Y:S01]  /*5d70*/  IADD3.X R7, R57, R15, R5, P1, P2 ;  /* 0x0000000f39077210 */ /* 0x000fe20000fe4405 */
[-C--:B------:R-:W-:Y:S01]  /*5d80*/  FMUL R75, R75, R88.reuse ;  /* 0x000000584b4b7220 */ /* 0x080fe20000400000 */
[C---:B------:R-:W-:Y:S01]  /*5d90*/  ISETP.GT.AND P1, PT, R3.reuse, RZ, P4 ;  /* 0x000000ff0300720c */ /* 0x040fe20002724270 */
[-C--:B------:R-:W-:Y:S01]  /*5da0*/  FMUL R76, R76, R88.reuse ;  /* 0x000000584c4c7220 */ /* 0x080fe20000400000 */
[----:B------:R-:W-:Y:S01]  /*5db0*/  @P0 STG.E.U16 desc[UR36][R8.64+0x2], R59 ;  /* 0x0000023b08000986 */ /* 0x000fe2000c101524 */
[----:B------:R-:W-:Y:S01]  /*5dc0*/  ISETP.GT.AND P0, PT, R3, RZ, P3 ;  /* 0x000000ff0300720c */ /* 0x000fe20001f04270 */
[-C--:B------:R-:W-:Y:S01]  /*5dd0*/  FMUL R77, R77, R88.reuse ;  /* 0x000000584d4d7220 */ /* 0x080fe20000400000 */
[----:B------:R-:W-:Y:S01]  /*5de0*/  ISETP.GT.AND P2, PT, R4, 0x11, PT ;  /* 0x000000110400780c */ /* 0x000fe20003f44270 */
[-C--:B------:R-:W-:Y:S01]  /*5df0*/  FMUL R78, R78, R88.reuse ;  /* 0x000000584e4e7220 */ /* 0x080fe20000400000 */
[----:B------:R-:W-:Y:S01]  /*5e00*/  F2FP.BF16.F32.PACK_AB R67, RZ, R67 ;  /* 0x00000043ff43723e */ /* 0x000fe200000010ff */
[----:B------:R-:W-:Y:S01]  /*5e10*/  FMUL R79, R79, R88 ;  /* 0x000000584f4f7220 */ /* 0x000fe20000400000 */
[----:B------:R-:W-:Y:S01]  /*5e20*/  F2FP.BF16.F32.PACK_AB R68, RZ, R68 ;  /* 0x00000044ff44723e */ /* 0x000fe200000010ff */
[-C--:B------:R-:W-:Y:S01]  /*5e30*/  FMUL R80, R80, R88.reuse ;  /* 0x0000005850507220 */ /* 0x080fe20000400000 */
[----:B------:R-:W-:Y:S01]  /*5e40*/  F2FP.BF16.F32.PACK_AB R69, RZ, R69 ;  /* 0x00000045ff45723e */ /* 0x000fe200000010ff */
[----:B------:R-:W-:Y:S01]  /*5e50*/  FMUL R81, R81, R88 ;  /* 0x0000005851517220 */ /* 0x000fe20000400000 */
[--C-:B------:R-:W-:Y:S01]  /*5e60*/  @P1 IMAD.MOV.U32 R10, RZ, RZ, R14.reuse ;  /* 0x000000ffff0a1224 */ /* 0x100fe200078e000e */
[----:B------:R-:W-:Y:S01]  /*5e70*/  F2FP.BF16.F32.PACK_AB R70, RZ, R70 ;  /* 0x00000046ff46723e */ /* 0x000fe200000010ff */
[--C-:B------:R-:W-:Y:S01]  /*5e80*/  @P1 IMAD.MOV.U32 R11, RZ, RZ, R15.reuse ;  /* 0x000000ffff0b1224 */ /* 0x100fe200078e000f */
[----:B------:R-:W-:Y:S01]  /*5e90*/  F2FP.BF16.F32.PACK_AB R71, RZ, R71 ;  /* 0x00000047ff47723e */ /* 0x000fe200000010ff */
[----:B------:R-:W-:Y:S01]  /*5ea0*/  FMUL R82, R82, R88 ;  /* 0x0000005852527220 */ /* 0x000fe20000400000 */
[----:B------:R-:W-:Y:S01]  /*5eb0*/  F2FP.BF16.F32.PACK_AB R72, RZ, R72 ;  /* 0x00000048ff48723e */ /* 0x000fe200000010ff */
[-C--:B------:R-:W-:Y:S01]  /*5ec0*/  FMUL R83, R83, R88.reuse ;  /* 0x0000005853537220 */ /* 0x080fe20000400000 */
[----:B------:R0:W-:Y:S01]  /*5ed0*/  @P1 STG.E.U16 desc[UR36][R10.64+0x10], R60 ;  /* 0x0000103c0a001986 */ /* 0x0001e2000c101524 */
[----:B------:R-:W-:Y:S01]  /*5ee0*/  ISETP.GT.AND P1, PT, R3, 0x8, P4 ;  /* 0x000000080300780c */ /* 0x000fe20002724270 */
[-C--:B------:R-:W-:Y:S01]  /*5ef0*/  FMUL R84, R84, R88.reuse ;  /* 0x0000005854547220 */ /* 0x080fe20000400000 */
[----:B------:R-:W-:Y:S01]  /*5f00*/  F2FP.BF16.F32.PACK_AB R73, RZ, R73 ;  /* 0x00000049ff49723e */ /* 0x000fe200000010ff */
[----:B------:R-:W-:Y:S01]  /*5f10*/  FMUL R85, R85, R88 ;  /* 0x0000005855557220 */ /* 0x000fe20000400000 */
[----:B------:R-:W-:Y:S01]  /*5f20*/  F2FP.BF16.F32.PACK_AB R74, RZ, R74 ;  /* 0x0000004aff4a723e */ /* 0x000fe200000010ff */
[-C--:B------:R-:W-:Y:S01]  /*5f30*/  FMUL R86, R86, R88.reuse ;  /* 0x0000005856567220 */ /* 0x080fe20000400000 */
[----:B------:R-:W-:Y:S01]  /*5f40*/  F2FP.BF16.F32.PACK_AB R75, RZ, R75 ;  /* 0x0000004bff4b723e */ /* 0x000fe200000010ff */
[-C--:B------:R-:W-:Y:S01]  /*5f50*/  FMUL R87, R87, R88.reuse ;  /* 0x0000005857577220 */ /* 0x080fe20000400000 */
[----:B------:R-:W-:Y:S01]  /*5f60*/  ISETP.GT.AND P5, PT, R4, 0x28, PT ;  /* 0x000000280400780c */ /* 0x000fe20003fa4270 */
[----:B------:R-:W-:Y:S01]  /*5f70*/  FMUL R24, R24, R88 ;  /* 0x0000005818187220 */ /* 0x000fe20000400000 */
[----:B------:R-:W-:Y:S01]  /*5f80*/  F2FP.BF16.F32.PACK_AB R76, RZ, R76 ;  /* 0x0000004cff4c723e */ /* 0x000fe200000010ff */
[--C-:B0-----:R-:W-:Y:S01]  /*5f90*/  @P0 IMAD.MOV.U32 R10, RZ, RZ, R14.reuse ;  /* 0x000000ffff0a0224 */ /* 0x101fe200078e000e */
[----:B------:R-:W-:Y:S01]  /*5fa0*/  ISETP.GT.AND P4, PT, R4, 0x29, PT ;  /* 0x000000290400780c */ /* 0x000fe20003f84270 */
        /* <DEDUP_REMOVED lines=8> */
[C---:B------:R-:W-:Y:S01]  /*6030*/  ISETP.GT.AND P3, PT, R4.reuse, 0x10, PT ;  /* 0x000000100400780c */ /* 0x040fe20003f64270 */
[----:B------:R-:W-:Y:S01]  /*6040*/  @P1 STG.E.U16 desc[UR36][R8.64+0x10], R62 ;  /* 0x0000103e08001986 */ /* 0x000fe2000c101524 */
        /* <DEDUP_REMOVED lines=8> */
[----:B------:R-:W-:Y:S01]  /*60d0*/  F2FP.BF16.F32.PACK_AB R82, RZ, R82 ;  /* 0x00000052ff52723e */ /* 0x000fe200000010ff */
[----:B------:R-:W-:Y:S01]  /*60e0*/  @P0 STG.E.U16 desc[UR36][R8.64+0x12], R63 ;  /* 0x0000123f08000986 */ /* 0x000fe2000c101524 */
[----:B------:R-:W-:Y:S01]  /*60f0*/  ISETP.GT.AND P0, PT, R3, RZ, P3 ;  /* 0x000000ff0300720c */ /* 0x000fe20001f04270 */
[-C--:B------:R-:W-:Y:S01]  /*6100*/  FMUL R32, R32, R88.reuse ;  /* 0x0000005820207220 */ /* 0x080fe20000400000 */
[----:B------:R-:W-:Y:S01]  /*6110*/  F2FP.BF16.F32.PACK_AB R83, RZ, R83 ;  /* 0x00000053ff53723e */ /* 0x000fe200000010ff */
[----:B------:R-:W-:Y:S01]  /*6120*/  FMUL R33, R33, R88 ;  /* 0x0000005821217220 */ /* 0x000fe20000400000 */
[----:B------:R-:W-:Y:S01]  /*6130*/  F2FP.BF16.F32.PACK_AB R84, RZ, R84 ;  /* 0x00000054ff54723e */ /* 0x000fe200000010ff */
[-C--:B------:R-:W-:Y:S01]  /*6140*/  FMUL R34, R34, R88.reuse ;  /* 0x0000005822227220 */ /* 0x080fe20000400000 */
[----:B------:R-:W-:Y:S01]  /*6150*/  P2R R5, PR, RZ, 0x20 ;  /* 0x00000020ff057803 */ /* 0x000fe20000000000 */
[-C--:B------:R-:W-:Y:S01]  /*6160*/  FMUL R35, R35, R88.reuse ;  /* 0x0000005823237220 */ /* 0x080fe20000400000 */
[----:B------:R-:W-:Y:S01]  /*6170*/  F2FP.BF16.F32.PACK_AB R85, RZ, R85 ;  /* 0x00000055ff55723e */ /* 0x000fe200000010ff */
[----:B------:R-:W-:Y:S01]  /*6180*/  FMUL R36, R36, R88 ;  /* 0x0000005824247220 */ /* 0x000fe20000400000 */
[----:B------:R-:W-:Y:S01]  /*6190*/  F2FP.BF16.F32.PACK_AB R86, RZ, R86 ;  /* 0x00000056ff56723e */ /* 0x000fe200000010ff */
[----:B------:R-:W-:Y:S01]  /*61a0*/  FMUL R37, R37, R88 ;  /* 0x0000005825257220 */ /* 0x000fe20000400000 */
[----:B------:R-:W-:Y:S01]  /*61b0*/  F2FP.BF16.F32.PACK_AB R87, RZ, R87 ;  /* 0x00000057ff57723e */ /* 0x000fe200000010ff */
[--C-:B0-----:R-:W-:Y:S01]  /*61c0*/  @P0 IMAD.MOV.U32 R10, RZ, RZ, R14.reuse ;  /* 0x000000ffff0a0224 */ /* 0x101fe200078e000e */
[----:B------:R-:W-:Y:S01]  /*61d0*/  F2FP.BF16.F32.PACK_AB R24, RZ, R24 ;  /* 0x00000018ff18723e */ /* 0x000fe200000010ff */
[--C-:B------:R-:W-:Y:S01]  /*61e0*/  @P0 IMAD.MOV.U32 R11, RZ, RZ, R15.reuse ;  /* 0x000000ffff0b0224 */ /* 0x100fe200078e000f */
[----:B------:R-:W-:Y:S01]  /*61f0*/  F2FP.BF16.F32.PACK_AB R25, RZ, R25 ;  /* 0x00000019ff19723e */ /* 0x000fe200000010ff */
[----:B------:R-:W-:Y:S01]  /*6200*/  FMUL R38, R38, R88 ;  /* 0x0000005826267220 */ /* 0x000fe20000400000 */
[----:B------:R-:W-:Y:S01]  /*6210*/  F2FP.BF16.F32.PACK_AB R26, RZ, R26 ;  /* 0x0000001aff1a723e */ /* 0x000fe200000010ff */
[-C--:B------:R-:W-:Y:S01]  /*6220*/  FMUL R39, R39, R88.reuse ;  /* 0x0000005827277220 */ /* 0x080fe20000400000 */
[----:B------:R0:W-:Y:S01]  /*6230*/  @P0 STG.E.U16 desc[UR36][R10.64+0x20], R64 ;  /* 0x000020400a000986 */ /* 0x0001e2000c101524 */
[----:B------:R-:W-:Y:S01]  /*6240*/  ISETP.GT.AND P0, PT, R3, RZ, P2 ;  /* 0x000000ff0300720c */ /* 0x000fe20001704270 */
        /* <DEDUP_REMOVED lines=12> */
[----:B0-----:R-:W-:Y:S01]  /*6310*/  @P0 IMAD.MOV.U32 R10, RZ, RZ, R14 ;  /* 0x000000ffff0a0224 */ /* 0x001fe200078e000e */
[----:B------:R-:W-:Y:S01]  /*6320*/  F2FP.BF16.F32.PACK_AB R33, RZ, R33 ;  /* 0x00000021ff21723e */ /* 0x000fe200000010ff */
[----:B------:R-:W-:Y:S01]  /*6330*/  @P0 IMAD.MOV.U32 R11, RZ, RZ, R15 ;  /* 0x000000ffff0b0224 */ /* 0x000fe200078e000f */
[----:B------:R-:W-:Y:S01]  /*6340*/  F2FP.BF16.F32.PACK_AB R34, RZ, R34 ;  /* 0x00000022ff22723e */ /* 0x000fe200000010ff */
[-C--:B------:R-:W-:Y:S01]  /*6350*/  FMUL R46, R46, R88.reuse ;  /* 0x000000582e2e7220 */ /* 0x080fe20000400000 */
[----:B------:R-:W-:Y:S01]  /*6360*/  F2FP.BF16.F32.PACK_AB R35, RZ, R35 ;  /* 0x00000023ff23723e */ /* 0x000fe200000010ff */
[-C--:B------:R-:W-:Y:S01]  /*6370*/  FMUL R47, R47, R88.reuse ;  /* 0x000000582f2f7220 */ /* 0x080fe20000400000 */
[----:B------:R0:W-:Y:S01]  /*6380*/  @P0 STG.E.U16 desc[UR36][R10.64+0x22], R65 ;  /* 0x000022410a000986 */ /* 0x0001e2000c101524 */
[----:B------:R-:W-:Y:S01]  /*6390*/  ISETP.GT.AND P0, PT, R3, 0x8, P3 ;  /* 0x000000080300780c */ /* 0x000fe20001f04270 */
[-C--:B------:R-:W-:Y:S01]  /*63a0*/  FMUL R48, R48, R88.reuse ;  /* 0x0000005830307220 */ /* 0x080fe20000400000 */
[----:B------:R-:W-:Y:S01]  /*63b0*/  ISETP.GT.AND P3, PT, R4, 0x30, PT ;  /* 0x000000300400780c */ /* 0x000fe20003f64270 */
        /* <DEDUP_REMOVED lines=11> */
[----:B------:R-:W-:Y:S01]  /*6470*/  ISETP.GT.AND P0, PT, R3, 0x8, P2 ;  /* 0x000000080300780c */ /* 0x000fe20001704270 */
[-C--:B------:R-:W-:Y:S01]  /*6480*/  FMUL R54, R54, R88.reuse ;  /* 0x0000005836367220 */ /* 0x080fe20000400000 */
[----:B------:R-:W-:Y:S01]  /*6490*/  ISETP.GT.AND P2, PT, R4, 0x18, PT ;  /* 0x000000180400780c */ /* 0x000fe20003f44270 */
[----:B------:R-:W-:Y:S01]  /*64a0*/  FMUL R55, R55, R88 ;  /* 0x0000005837377220 */ /* 0x000fe20000400000 */
[----:B------:R-:W-:-:S02]  /*64b0*/  F2FP.BF16.F32.PACK_AB R41, RZ, R41 ;  /* 0x00000029ff29723e */ /* 0x000fc400000010ff */
[----:B------:R-:W-:Y:S02]  /*64c0*/  F2FP.BF16.F32.PACK_AB R42, RZ, R42 ;  /* 0x0000002aff2a723e */ /* 0x000fe400000010ff */
[----:B------:R-:W-:Y:S02]  /*64d0*/  F2FP.BF16.F32.PACK_AB R43, RZ, R43 ;  /* 0x0000002bff2b723e */ /* 0x000fe400000010ff */
[----:B------:R-:W-:Y:S02]  /*64e0*/  F2FP.BF16.F32.PACK_AB R44, RZ, R44 ;  /* 0x0000002cff2c723e */ /* 0x000fe400000010ff */
[----:B------:R-:W-:Y:S01]  /*64f0*/  F2FP.BF16.F32.PACK_AB R45, RZ, R45 ;  /* 0x0000002dff2d723e */ /* 0x000fe200000010ff */
[----:B------:R-:W-:Y:S01]  /*6500*/  @P0 STG.E.U16 desc[UR36][R8.64+0x22], R67 ;  /* 0x0000224308000986 */ /* 0x000fe2000c101524 */
[----:B------:R-:W-:Y:S02]  /*6510*/  ISETP.GT.AND P0, PT, R3, RZ, P2 ;  /* 0x000000ff0300720c */ /* 0x000fe40001704270 */
[----:B------:R-:W-:-:S02]  /*6520*/  F2FP.BF16.F32.PACK_AB R46, RZ, R46 ;  /* 0x0000002eff2e723e */ /* 0x000fc400000010ff */
[----:B------:R-:W-:Y:S02]  /*6530*/  F2FP.BF16.F32.PACK_AB R47, RZ, R47 ;  /* 0x0000002fff2f723e */ /* 0x000fe400000010ff */
[----:B------:R-:W-:Y:S02]  /*6540*/  F2FP.BF16.F32.PACK_AB R48, RZ, R48 ;  /* 0x00000030ff30723e */ /* 0x000fe400000010ff */
[----:B------:R-:W-:Y:S02]  /*6550*/  F2FP.BF16.F32.PACK_AB R49, RZ, R49 ;  /* 0x00000031ff31723e */ /* 0x000fe400000010ff */
[----:B------:R-:W-:Y:S02]  /*6560*/  F2FP.BF16.F32.PACK_AB R50, RZ, R50 ;  /* 0x00000032ff32723e */ /* 0x000fe400000010ff */
[----:B------:R-:W-:Y:S01]  /*6570*/  F2FP.BF16.F32.PACK_AB R51, RZ, R51 ;  /* 0x00000033ff33723e */ /* 0x000fe200000010ff */
[----:B0-----:R-:W-:Y:S01]  /*6580*/  @P0 IMAD.MOV.U32 R10, RZ, RZ, R14 ;  /* 0x000000ffff0a0224 */ /* 0x001fe200078e000e */
[----:B------:R-:W-:Y:S01]  /*6590*/  F2FP.BF16.F32.PACK_AB R52, RZ, R52 ;  /* 0x00000034ff34723e */ /* 0x000fe200000010ff */
[----:B------:R-:W-:Y:S01]  /*65a0*/  @P0 IMAD.MOV.U32 R11, RZ, RZ, R15 ;  /* 0x000000ffff0b0224 */ /* 0x000fe200078e000f */
[----:B------:R-:W-:-:S02]  /*65b0*/  F2FP.BF16.F32.PACK_AB R53, RZ, R53 ;  /* 0x00000035ff35723e */ /* 0x000fc400000010ff */
[----:B------:R-:W-:Y:S02]  /*65c0*/  F2FP.BF16.F32.PACK_AB R54, RZ, R54 ;  /* 0x00000036ff36723e */ /* 0x000fe400000010ff */
[----:B------:R0:W-:Y:S01]  /*65d0*/  @P0 STG.E.U16 desc[UR36][R10.64+0x30], R68 ;  /* 0x000030440a000986 */ /* 0x0001e2000c101524 */
[----:B------:R-:W-:Y:S02]  /*65e0*/  ISETP.GT.AND P0, PT, R3, RZ, P1 ;  /* 0x000000ff0300720c */ /* 0x000fe40000f04270 */
[----:B------:R-:W-:-:S11]  /*65f0*/  F2FP.BF16.F32.PACK_AB R55, RZ, R55 ;  /* 0x00000037ff37723e */ /* 0x000fd600000010ff */
[----:B0-----:R-:W-:Y:S02]  /*6600*/  @P0 IMAD.MOV.U32 R10, RZ, RZ, R14 ;  /* 0x000000ffff0a0224 */ /* 0x001fe400078e000e */
[----:B------:R-:W-:-:S05]  /*6610*/  @P0 IMAD.MOV.U32 R11, RZ, RZ, R15 ;  /* 0x000000ffff0b0224 */ /* 0x000fca00078e000f */
[----:B------:R0:W-:Y:S01]  /*6620*/  @P0 STG.E.U16 desc[UR36][R10.64+0x32], R69 ;  /* 0x000032450a000986 */ /* 0x0001e2000c101524 */
[----:B------:R-:W-:Y:S02]  /*6630*/  ISETP.GT.AND P0, PT, R3, 0x8, P2 ;  /* 0x000000080300780c */ /* 0x000fe40001704270 */
[----:B------:R-:W-:-:S11]  /*6640*/  ISETP.GT.AND P2, PT, R4, 0x20, PT ;  /* 0x000000200400780c */ /* 0x000fd60003f44270 */
[----:B------:R-:W-:Y:S01]  /*6650*/  @P0 STG.E.U16 desc[UR36][R8.64+0x30], R70 ;  /* 0x0000304608000986 */ /* 0x000fe2000c101524 */
[----:B------:R-:W-:Y:S02]  /*6660*/  ISETP.GT.AND P0, PT, R3, 0x8, P1 ;  /* 0x000000080300780c */ /* 0x000fe40000f04270 */
[----:B------:R-:W-:-:S11]  /*6670*/  ISETP.GT.AND P1, PT, R4, 0x21, PT ;  /* 0x000000210400780c */ /* 0x000fd60003f24270 */
[----:B------:R-:W-:Y:S01]  /*6680*/  @P0 STG.E.U16 desc[UR36][R8.64+0x32], R71 ;  /* 0x0000324708000986 */ /* 0x000fe2000c101524 */
[----:B------:R-:W-:-:S13]  /*6690*/  ISETP.GT.AND P0, PT, R3, RZ, P2 ;  /* 0x000000ff0300720c */ /* 0x000fda0001704270 */
[----:B0-----:R-:W-:Y:S02]  /*66a0*/  @P0 IMAD.MOV.U32 R10, RZ, RZ, R14 ;  /* 0x000000ffff0a0224 */ /* 0x001fe400078e000e */
[----:B------:R-:W-:-:S05]  /*66b0*/  @P0 IMAD.MOV.U32 R11, RZ, RZ, R15 ;  /* 0x000000ffff0b0224 */ /* 0x000fca00078e000f */
[----:B------:R0:W-:Y:S01]  /*66c0*/  @P0 STG.E.U16 desc[UR36][R10.64+0x40], R72 ;  /* 0x000040480a000986 */ /* 0x0001e2000c101524 */
[----:B------:R-:W-:-:S13]  /*66d0*/  ISETP.GT.AND P0, PT, R3, RZ, P1 ;  /* 0x000000ff0300720c */ /* 0x000fda0000f04270 */
[----:B0-----:R-:W-:Y:S02]  /*66e0*/  @P0 IMAD.MOV.U32 R10, RZ, RZ, R14 ;  /* 0x000000ffff0a0224 */ /* 0x001fe400078e000e */
[----:B------:R-:W-:-:S05]  /*66f0*/  @P0 IMAD.MOV.U32 R11, RZ, RZ, R15 ;  /* 0x000000ffff0b0224 */ /* 0x000fca00078e000f */
[----:B------:R0:W-:Y:S01]  /*6700*/  @P0 STG.E.U16 desc[UR36][R10.64+0x42], R73 ;  /* 0x000042490a000986 */ /* 0x0001e2000c101524 */
[----:B------:R-:W-:Y:S02]  /*6710*/  ISETP.GT.AND P0, PT, R3, 0x8, P2 ;  /* 0x000000080300780c */ /* 0x000fe40001704270 */
[----:B------:R-:W-:-:S11]  /*6720*/  ISETP.GT.AND P2, PT, R4, 0x38, PT ;  /* 0x000000380400780c */ /* 0x000fd60003f44270 */
[----:B------:R-:W-:Y:S01]  /*6730*/  @P0 STG.E.U16 desc[UR36][R8.64+0x40], R74 ;  /* 0x0000404a08000986 */ /* 0x000fe2000c101524 */
[----:B------:R-:W-:-:S13]  /*6740*/  ISETP.GT.AND P0, PT, R3, 0x8, P1 ;  /* 0x000000080300780c */ /* 0x000fda0000f04270 */
        /* <DEDUP_REMOVED lines=9> */
[----:B------:R-:W-:-:S13]  /*67e0*/  ISETP.GT.AND P0, PT, R3, 0x8, P5 ;  /* 0x000000080300780c */ /* 0x000fda0002f04270 */
[----:B------:R-:W-:Y:S01]  /*67f0*/  @P0 STG.E.U16 desc[UR36][R8.64+0x50], R78 ;  /* 0x0000504e08000986 */ /* 0x000fe2000c101524 */
[----:B------:R-:W-:-:S13]  /*6800*/  ISETP.GT.AND P0, PT, R3, 0x8, P4 ;  /* 0x000000080300780c */ /* 0x000fda0002704270 */
[----:B------:R-:W-:Y:S01]  /*6810*/  @P0 STG.E.U16 desc[UR36][R8.64+0x52], R79 ;  /* 0x0000524f08000986 */ /* 0x000fe2000c101524 */
[----:B------:R-:W-:-:S13]  /*6820*/  ISETP.GT.AND P0, PT, R3, RZ, P3 ;  /* 0x000000ff0300720c */ /* 0x000fda0001f04270 */
[----:B0-----:R-:W-:Y:S02]  /*6830*/  @P0 IMAD.MOV.U32 R10, RZ, RZ, R14 ;  /* 0x000000ffff0a0224 */ /* 0x001fe400078e000e */
[----:B------:R-:W-:-:S05]  /*6840*/  @P0 IMAD.MOV.U32 R11, RZ, RZ, R15 ;  /* 0x000000ffff0b0224 */ /* 0x000fca00078e000f */
[----:B------:R0:W-:Y:S01]  /*6850*/  @P0 STG.E.U16 desc[UR36][R10.64+0x60], R80 ;  /* 0x000060500a000986 */ /* 0x0001e2000c101524 */
[----:B------:R-:W-:-:S04]  /*6860*/  ISETP.GT.AND P0, PT, R4, 0x31, PT ;  /* 0x000000310400780c */ /* 0x000fc80003f04270 */
        /* <DEDUP_REMOVED lines=8> */
[----:B------:R-:W-:-:S05]  /*68f0*/  IADD3 R12, P1, R89, R8, RZ ;  /* 0x00000008590c7210 */ /* 0x000fca0007f3e0ff */
[----:B------:R-:W-:Y:S01]  /*6900*/  IMAD.X R13, R57, 0x1, R9, P1 ;  /* 0x00000001390d7824 */ /* 0x000fe200008e0609 */
[----:B------:R-:W-:-:S13]  /*6910*/  ISETP.GT.AND P1, PT, R3, RZ, P2 ;  /* 0x000000ff0300720c */ /* 0x000fda0001724270 */
[----:B------:R-:W-:Y:S01]  /*6920*/  @P1 STG.E.U16 desc[UR36][R14.64+0x70], R84 ;  /* 0x000070540e001986 */ /* 0x000fe2000c101524 */
[----:B------:R-:W-:-:S05]  /*6930*/  IADD3 R20, P1, R89, R8, RZ ;  /* 0x0000000859147210 */ /* 0x000fca0007f3e0ff */
[----:B------:R-:W-:Y:S01]  /*6940*/  IMAD.X R21, R57, 0x1, R9, P1 ;  /* 0x0000000139157824 */ /* 0x000fe200008e0609 */
[----:B0-----:R-:W-:-:S05]  /*6950*/  IADD3 R10, P1, R89, R14, RZ ;  /* 0x0000000e590a7210 */ /* 0x001fca0007f3e0ff */
[----:B------:R-:W-:Y:S01]  /*6960*/  IMAD.X R11, R57, 0x1, R15, P1 ;  /* 0x00000001390b7824 */ /* 0x000fe200008e060f */
[----:B------:R-:W-:-:S04]  /*6970*/  ISETP.GT.AND P1, PT, R4, 0x39, PT ;  /* 0x000000390400780c */ /* 0x000fc80003f24270 */
[----:B------:R-:W-:-:S13]  /*6980*/  ISETP.GT.AND P5, PT, R3, RZ, P1 ;  /* 0x000000ff0300720c */ /* 0x000fda0000fa4270 */
[----:B------:R-:W-:Y:S01]  /*6990*/  @P5 STG.E.U16 desc[UR36][R14.64+0x72], R85 ;  /* 0x000072550e005986 */ /* 0x000fe2000c101524 */
[----:B------:R-:W-:-:S13]  /*69a0*/  ISETP.GT.AND P5, PT, R3, 0x8, P2 ;  /* 0x000000080300780c */ /* 0x000fda00017a4270 */
[----:B------:R-:W-:Y:S01]  /*69b0*/  @P5 STG.E.U16 desc[UR36][R8.64+0x70], R86 ;  /* 0x0000705608005986 */ /* 0x000fe2000c101524 */
[----:B------:R-:W-:-:S13]  /*69c0*/  ISETP.GT.AND P5, PT, R3, 0x8, P1 ;  /* 0x000000080300780c */ /* 0x000fda0000fa4270 */
[----:B------:R0:W-:Y:S01]  /*69d0*/  @P5 STG.E.U16 desc[UR36][R8.64+0x72], R87 ;  /* 0x0000725708005986 */ /* 0x0001e2000c101524 */
[C---:B------:R-:W-:Y:S02]  /*69e0*/  ISETP.GT.AND P5, PT, R3.reuse, 0x80, P6 ;  /* 0x000000800300780c */ /* 0x040fe400037a4270 */
[----:B------:R-:W-:-:S11]  /*69f0*/  ISETP.GT.AND P6, PT, R3, 0x88, P6 ;  /* 0x000000880300780c */ /* 0x000fd600037c4270 */
[----:B------:R-:W-:Y:S01]  /*6a00*/  @P5 STG.E.U16 desc[UR36][R10.64], R24 ;  /* 0x000000180a005986 */ /* 0x000fe2000c101524 */
[----:B------:R-:W-:-:S04]  /*6a10*/  ISETP.GT.AND P5, PT, R4, 0x1, PT ;  /* 0x000000010400780c */ /* 0x000fc80003fa4270 */
[----:B------:R-:W-:-:S13]  /*6a20*/  ISETP.GT.AND P5, PT, R3, 0x80, P5 ;  /* 0x000000800300780c */ /* 0x000fda0002fa4270 */
[----:B0-----:R-:W-:Y:S02]  /*6a30*/  @P5 IMAD.MOV.U32 R8, RZ, RZ, R10 ;  /* 0x000000ffff085224 */ /* 0x001fe400078e000a */
[----:B------:R-:W-:-:S05]  /*6a40*/  @P5 IMAD.MOV.U32 R9, RZ, RZ, R11 ;  /* 0x000000ffff095224 */ /* 0x000fca00078e000b */
[----:B------:R0:W-:Y:S01]  /*6a50*/  @P5 STG.E.U16 desc[UR36][R8.64+0x2], R25 ;  /* 0x0000021908005986 */ /* 0x0001e2000c101524 */
[----:B------:R-:W-:-:S03]  /*6a60*/  ISETP.NE.AND P5, PT, R5, RZ, PT ;  /* 0x000000ff0500720c */ /* 0x000fc60003fa5270 */
[----:B------:R-:W-:Y:S01]  /*6a70*/  @P6 STG.E.U16 desc[UR36][R12.64], R26 ;  /* 0x0000001a0c006986 */ /* 0x000fe2000c101524 */
[----:B------:R-:W-:-:S04]  /*6a80*/  ISETP.GT.AND P6, PT, R4, 0x1, PT ;  /* 0x000000010400780c */ /* 0x000fc80003fc4270 */
[----:B------:R-:W-:-:S13]  /*6a90*/  ISETP.GT.AND P6, PT, R3, 0x88, P6 ;  /* 0x000000880300780c */ /* 0x000fda00037c4270 */
[----:B------:R-:W-:Y:S01]  /*6aa0*/  @P6 STG.E.U16 desc[UR36][R20.64+0x2], R27 ;  /* 0x0000021b14006986 */ /* 0x000fe2000c101524 */
[----:B------:R-:W-:-:S04]  /*6ab0*/  ISETP.GT.AND P6, PT, R4, 0x8, PT ;  /* 0x000000080400780c */ /* 0x000fc80003fc4270 */
[----:B------:R-:W-:-:S13]  /*6ac0*/  ISETP.GT.AND P6, PT, R3, 0x80, P6 ;  /* 0x000000800300780c */ /* 0x000fda00037c4270 */
[----:B0-----:R-:W-:Y:S02]  /*6ad0*/  @P6 IMAD.MOV.U32 R8, RZ, RZ, R10 ;  /* 0x000000ffff086224 */ /* 0x001fe400078e000a */
[----:B------:R-:W-:-:S05]  /*6ae0*/  @P6 IMAD.MOV.U32 R9, RZ, RZ, R11 ;  /* 0x000000ffff096224 */ /* 0x000fca00078e000b */
[----:B------:R0:W-:Y:S01]  /*6af0*/  @P6 STG.E.U16 desc[UR36][R8.64+0x10], R28 ;  /* 0x0000101c08006986 */ /* 0x0001e2000c101524 */
[----:B------:R-:W-:-:S04]  /*6b00*/  ISETP.GT.AND P6, PT, R4, 0x9, PT ;  /* 0x000000090400780c */ /* 0x000fc80003fc4270 */
[----:B------:R-:W-:-:S13]  /*6b10*/  ISETP.GT.AND P6, PT, R3, 0x80, P6 ;  /* 0x000000800300780c */ /* 0x000fda00037c4270 */
[----:B0-----:R-:W-:Y:S02]  /*6b20*/  @P6 IMAD.MOV.U32 R8, RZ, RZ, R10 ;  /* 0x000000ffff086224 */ /* 0x001fe400078e000a */
[----:B------:R-:W-:-:S05]  /*6b30*/  @P6 IMAD.MOV.U32 R9, RZ, RZ, R11 ;  /* 0x000000ffff096224 */ /* 0x000fca00078e000b */
[----:B------:R0:W-:Y:S01]  /*6b40*/  @P6 STG.E.U16 desc[UR36][R8.64+0x12], R29 ;  /* 0x0000121d08006986 */ /* 0x0001e2000c101524 */
[----:B------:R-:W-:-:S04]  /*6b50*/  ISETP.GT.AND P6, PT, R4, 0x8, PT ;  /* 0x000000080400780c */ /* 0x000fc80003fc4270 */
[----:B------:R-:W-:-:S13]  /*6b60*/  ISETP.GT.AND P6, PT, R3, 0x88, P6 ;  /* 0x000000880300780c */ /* 0x000fda00037c4270 */
        /* <DEDUP_REMOVED lines=45> */
[----:B------:R-:W-:Y:S01]  /*6e40*/  @P6 STG.E.U16 desc[UR36][R8.64+0x42], R41 ;  /* 0x0000422908006986 */ /* 0x000fe2000c101524 */
[----:B------:R-:W-:-:S04]  /*6e50*/  ISETP.GT.AND P6, PT, R4, 0x20, PT ;  /* 0x000000200400780c */ /* 0x000fc80003fc4270 */
[----:B------:R-:W-:-:S13]  /*6e60*/  ISETP.GT.AND P6, PT, R3, 0x88, P6 ;  /* 0x000000880300780c */ /* 0x000fda00037c4270 */
[----:B------:R-:W-:Y:S01]  /*6e70*/  @P6 STG.E.U16 desc[UR36][R6.64+0x40], R42 ;  /* 0x0000402a06006986 */ /* 0x000fe2000c101524 */
[----:B------:R-:W-:-:S04]  /*6e80*/  ISETP.GT.AND P6, PT, R4, 0x21, PT ;  /* 0x000000210400780c */ /* 0x000fc80003fc4270 */
[----:B------:R-:W-:-:S13]  /*6e90*/  ISETP.GT.AND P6, PT, R3, 0x88, P6 ;  /* 0x000000880300780c */ /* 0x000fda00037c4270 */
[----:B------:R-:W-:Y:S02]  /*6ea0*/  @P6 IMAD.MOV.U32 R4, RZ, RZ, R6 ;  /* 0x000000ffff046224 */ /* 0x000fe400078e0006 */
[----:B------:R-:W-:-:S05]  /*6eb0*/  @P6 IMAD.MOV.U32 R5, RZ, RZ, R7 ;  /* 0x000000ffff056224 */ /* 0x000fca00078e0007 */
[----:B------:R0:W-:Y:S01]  /*6ec0*/  @P6 STG.E.U16 desc[UR36][R4.64+0x42], R43 ;  /* 0x0000422b04006986 */ /* 0x0001e2000c101524 */
[C---:B------:R-:W-:Y:S02]  /*6ed0*/  ISETP.GT.AND P6, PT, R3.reuse, 0x80, P5 ;  /* 0x000000800300780c */ /* 0x040fe40002fc4270 */
[----:B------:R-:W-:-:S11]  /*6ee0*/  ISETP.GT.AND P5, PT, R3, 0x88, P5 ;  /* 0x000000880300780c */ /* 0x000fd60002fa4270 */
[----:B0-----:R-:W-:Y:S02]  /*6ef0*/  @P6 IMAD.MOV.U32 R4, RZ, RZ, R10 ;  /* 0x000000ffff046224 */ /* 0x001fe400078e000a */
[----:B------:R-:W-:-:S05]  /*6f00*/  @P6 IMAD.MOV.U32 R5, RZ, RZ, R11 ;  /* 0x000000ffff056224 */ /* 0x000fca00078e000b */
[----:B------:R0:W-:Y:S01]  /*6f10*/  @P6 STG.E.U16 desc[UR36][R4.64+0x50], R44 ;  /* 0x0000502c04006986 */ /* 0x0001e2000c101524 */
[C---:B------:R-:W-:Y:S02]  /*6f20*/  ISETP.GT.AND P6, PT, R3.reuse, 0x80, P4 ;  /* 0x000000800300780c */ /* 0x040fe400027c4270 */
[----:B------:R-:W-:-:S11]  /*6f30*/  ISETP.GT.AND P4, PT, R3, 0x88, P4 ;  /* 0x000000880300780c */ /* 0x000fd60002784270 */
[----:B0-----:R-:W-:Y:S02]  /*6f40*/  @P6 IMAD.MOV.U32 R4, RZ, RZ, R10 ;  /* 0x000000ffff046224 */ /* 0x001fe400078e000a */
[----:B------:R-:W-:-:S05]  /*6f50*/  @P6 IMAD.MOV.U32 R5, RZ, RZ, R11 ;  /* 0x000000ffff056224 */ /* 0x000fca00078e000b */
[----:B------:R0:W-:Y:S02]  /*6f60*/  @P6 STG.E.U16 desc[UR36][R4.64+0x52], R45 ;  /* 0x0000522d04006986 */ /* 0x0001e4000c101524 */
[----:B0-----:R-:W-:Y:S02]  /*6f70*/  @P5 IMAD.MOV.U32 R4, RZ, RZ, R6 ;  /* 0x000000ffff045224 */ /* 0x001fe400078e0006 */
[----:B------:R-:W-:-:S05]  /*6f80*/  @P5 IMAD.MOV.U32 R5, RZ, RZ, R7 ;  /* 0x000000ffff055224 */ /* 0x000fca00078e0007 */
[----:B------:R0:W-:Y:S01]  /*6f90*/  @P5 STG.E.U16 desc[UR36][R4.64+0x50], R46 ;  /* 0x0000502e04005986 */ /* 0x0001e2000c101524 */
[C---:B------:R-:W-:Y:S02]  /*6fa0*/  ISETP.GT.AND P5, PT, R3.reuse, 0x80, P3 ;  /* 0x000000800300780c */ /* 0x040fe40001fa4270 */
[----:B------:R-:W-:Y:S01]  /*6fb0*/  ISETP.GT.AND P3, PT, R3, 0x88, P3 ;  /* 0x000000880300780c */ /* 0x000fe20001f64270 */
        /* <DEDUP_REMOVED lines=17> */
[----:B------:R0:W-:Y:S02]  /*70d0*/  @P3 STG.E.U16 desc[UR36][R4.64+0x60], R50 ;  /* 0x0000603204003986 */ /* 0x0001e4000c101524 */
[----:B0-----:R-:W-:Y:S02]  /*70e0*/  @P0 IMAD.MOV.U32 R4, RZ, RZ, R6 ;  /* 0x000000ffff040224 */ /* 0x001fe400078e0006 */
[----:B------:R-:W-:-:S05]  /*70f0*/  @P0 IMAD.MOV.U32 R5, RZ, RZ, R7 ;  /* 0x000000ffff050224 */ /* 0x000fca00078e0007 */
[----:B------:R0:W-:Y:S02]  /*7100*/  @P0 STG.E.U16 desc[UR36][R4.64+0x62], R51 ;  /* 0x0000623304000986 */ /* 0x0001e4000c101524 */
[----:B0-----:R-:W-:Y:S02]  /*7110*/  @P5 IMAD.MOV.U32 R4, RZ, RZ, R10 ;  /* 0x000000ffff045224 */ /* 0x001fe400078e000a */
[----:B------:R-:W-:-:S05]  /*7120*/  @P5 IMAD.MOV.U32 R5, RZ, RZ, R11 ;  /* 0x000000ffff055224 */ /* 0x000fca00078e000b */
[----:B------:R0:W-:Y:S04]  /*7130*/  @P5 STG.E.U16 desc[UR36][R4.64+0x70], R52 ;  /* 0x0000703404005986 */ /* 0x0001e8000c101524 */
[----:B------:R1:W-:Y:S01]  /*7140*/  @P4 STG.E.U16 desc[UR36][R10.64+0x72], R53 ;  /* 0x000072350a004986 */ /* 0x0003e2000c101524 */
[----:B0-----:R-:W-:Y:S02]  /*7150*/  @P2 IMAD.MOV.U32 R4, RZ, RZ, R6 ;  /* 0x000000ffff042224 */ /* 0x001fe400078e0006 */
[----:B------:R-:W-:-:S05]  /*7160*/  @P2 IMAD.MOV.U32 R5, RZ, RZ, R7 ;  /* 0x000000ffff052224 */ /* 0x000fca00078e0007 */
[----:B------:R1:W-:Y:S04]  /*7170*/  @P2 STG.E.U16 desc[UR36][R4.64+0x70], R54 ;  /* 0x0000703604002986 */ /* 0x0003e8000c101524 */
[----:B------:R1:W-:Y:S02]  /*7180*/  @P1 STG.E.U16 desc[UR36][R6.64+0x72], R55 ;  /* 0x0000723706001986 */ /* 0x0003e4000c101524 */
.L_x_158:
[----:B------:R-:W-:Y:S05]  /*7190*/  BSYNC B0 ;  /* 0x0000000000007941 */ /* 0x000fea0003800000 */
.L_x_34:
[----:B------:R-:W-:Y:S01]  /*71a0*/  ULDC UR4, c[0x0][0xc] ;  /* 0x0000030000047ab9 */ /* 0x000fe20000000800 */
[----:B------:R-:W-:Y:S01]  /*71b0*/  ULDC UR5, c[0x0][0x10] ;  /* 0x0000040000057ab9 */ /* 0x000fe20000000800 */
[----:B------:R-:W2:Y:S01]  /*71c0*/  LDC R3, c[0x0][0x14] ;  /* 0x00000500ff037b82 */ /* 0x000ea20000000800 */
[----:B------:R-:W-:Y:S01]  /*71d0*/  UIMAD.WIDE.U32 UR4, UR4, UR5, URZ ;  /* 0x00000005040472a5 */ /* 0x000fe2000f8e003f */
[----:B------:R-:W-:Y:S02]  /*71e0*/  IMAD.MOV.U32 R92, RZ, RZ, -0x1 ;  /* 0xffffffffff5c7424 */ /* 0x000fe400078e00ff */
[----:B------:R-:W-:-:S03]  /*71f0*/  IMAD.MOV.U32 R89, RZ, RZ, -0x1 ;  /* 0xffffffffff597424 */ /* 0x000fc600078e00ff */
[----:B--2---:R-:W-:-:S04]  /*7200*/  IMAD.WIDE.U32 R16, R3, UR4, R16 ;  /* 0x0000000403107c25 */ /* 0x004fc8000f8e0010 */
[----:B------:R-:W-:Y:S01]  /*7210*/  IMAD R3, R3, UR5, RZ ;  /* 0x0000000503037c24 */ /* 0x000fe2000f8e02ff */
[----:B------:R-:W-:Y:S02]  /*7220*/  ULDC.64 UR4, c[0x0][0x650] ;  /* 0x0001940000047ab9 */ /* 0x000fe40000000a00 */
[----:B------:R-:W-:Y:S01]  /*7230*/  ISETP.GE.U32.AND P0, PT, R16, UR4, PT ;  /* 0x0000000410007c0c */ /* 0x000fe2000bf06070 */
[--C-:B------:R-:W-:Y:S01]  /*7240*/  IMAD.IADD R17, R17, 0x1, R3.reuse ;  /* 0x0000000111117824 */ /* 0x100fe200078e0203 */
[----:B------:R-:W-:-:S04]  /*7250*/  PRMT R3, RZ, 0x7610, R3 ;  /* 0x00007610ff037816 */ /* 0x000fc80000000003 */
[----:B------:R-:W-:-:S13]  /*7260*/  ISETP.GE.U32.AND.EX P0, PT, R17, UR5, PT, P0 ;  /* 0x0000000511007c0c */ /* 0x000fda000bf06100 */
[----:B------:R-:W-:Y:S05]  /*7270*/  @P0 BRA `(.L_x_159) ;  /* 0x0000000400640947 */ /* 0x000fea0003800000 */
[----:B0-----:R-:W0:Y:S01]  /*7280*/  S2R R12, SR_CTAID.X ;  /* 0x00000000000c7919 */ /* 0x001e220000002500 */
[----:B-1-34-:R-:W1:Y:S01]  /*7290*/  LDC.64 R10, c[0x0][0x628] ;  /* 0x00018a00ff0a7b82 */ /* 0x01ae620000000a00 */
[----:B------:R-:W-:Y:S01]  /*72a0*/  ULDC UR4, c[0x0][0x150] ;  /* 0x0000540000047ab9 */ /* 0x000fe20000000800 */
[----:B------:R-:W-:Y:S01]  /*72b0*/  IMAD.MOV.U32 R8, RZ, RZ, R16 ;  /* 0x000000ffff087224 */ /* 0x000fe200078e0010 */
[----:B------:R-:W2:Y:S01]  /*72c0*/  S2R R24, SR_CTAID.Y ;  /* 0x0000000000187919 */ /* 0x000ea20000002600 */
[----:B------:R-:W-:-:S04]  /*72d0*/  IMAD.MOV.U32 R9, RZ, RZ, R17 ;  /* 0x000000ffff097224 */ /* 0x000fc800078e0011 */
[----:B------:R-:W3:Y:S08]  /*72e0*/  LDC R21, c[0x0][0x144] ;  /* 0x00005100ff157b82 */ /* 0x000ef00000000800 */
[----:B------:R-:W4:Y:S08]  /*72f0*/  LDC R0, c[0x0][0x630] ;  /* 0x00018c00ff007b82 */ /* 0x000f300000000800 */
[----:B------:R-:W2:Y:S01]  /*7300*/  LDC.64 R14, c[0x0][0x620] ;  /* 0x00018800ff0e7b82 */ /* 0x000ea20000000a00 */
[----:B-1----:R-:W-:-:S04]  /*7310*/  ISETP.NE.U32.AND P0, PT, R10, RZ, PT ;  /* 0x000000ff0a00720c */ /* 0x002fc80003f05070 */
[----:B------:R-:W-:Y:S02]  /*7320*/  ISETP.NE.AND.EX P0, PT, R11, RZ, PT, P0 ;  /* 0x000000ff0b00720c */ /* 0x000fe40003f05300 */
[----:B0-----:R-:W-:-:S05]  /*7330*/  I2FP.F32.U32 R3, R12 ;  /* 0x0000000c00037245 */ /* 0x001fca0000201000 */
[----:B------:R-:W-:-:S04]  /*7340*/  FMUL R3, R3, UR4 ;  /* 0x0000000403037c20 */ /* 0x000fc80008400000 */
[----:B------:R0:W1:Y:S02]  /*7350*/  F2I.U32.TRUNC.NTZ R20, R3 ;  /* 0x0000000300147305 */ /* 0x000064000020f000 */
[----:B---34-:R-:W-:Y:S05]  /*7360*/  @!P0 BRA `(.L_x_160) ;  /* 0x0000000000288947 */ /* 0x018fea0003800000 */
[----:B0-----:R-:W0:Y:S02]  /*7370*/  LDC R3, c[0x0][0x634] ;  /* 0x00018d00ff037b82 */ /* 0x001e240000000800 */
        /* <DEDUP_REMOVED lines=9> */
.L_x_160:
[----:B------:R-:W3:Y:S01]  /*7410*/  LDC.64 R28, c[0x0][0x640] ;  /* 0x00019000ff1c7b82 */ /* 0x000ee20000000a00 */
[-CC-:B------:R-:W-:Y:S01]  /*7420*/  SHF.R.U64 R89, R8, R0.reuse, R9.reuse ;  /* 0x0000000008597219 */ /* 0x180fe20000001209 */
[----:B-1----:R-:W-:Y:S01]  /*7430*/  IMAD.MOV R20, RZ, RZ, -R20 ;  /* 0x000000ffff147224 */ /* 0x002fe200078e0a14 */
[----:B------:R-:W-:Y:S01]  /*7440*/  SHF.R.U32.HI R0, RZ, R0, R9 ;  /* 0x00000000ff007219 */ /* 0x000fe20000011609 */
[----:B------:R-:W-:Y:S01]  /*7450*/  ULDC UR4, c[0x0][0x154] ;  /* 0x0000550000047ab9 */ /* 0x000fe20000000800 */
[----:B0-----:R-:W-:Y:S01]  /*7460*/  IADD3 R3, P0, RZ, -R89, RZ ;  /* 0x80000059ff037210 */ /* 0x001fe20007f1e0ff */
[----:B------:R-:W-:Y:S02]  /*7470*/  IMAD R21, R21, R20, R12 ;  /* 0x0000001415157224 */ /* 0x000fe400078e020c */
[----:B------:R-:W0:Y:S01]  /*7480*/  LDC R6, c[0x0][0x618] ;  /* 0x00018600ff067b82 */ /* 0x000e220000000800 */
[----:B------:R-:W-:Y:S02]  /*7490*/  IMAD.MOV.U32 R7, RZ, RZ, 0x1 ;  /* 0x00000001ff077424 */ /* 0x000fe400078e00ff */
[----:B------:R-:W-:-:S04]  /*74a0*/  IMAD.X R5, RZ, RZ, ~R0, P0 ;  /* 0x000000ffff057224 */ /* 0x000fc800000e0e00 */
[-C--:B--2---:R-:W-:Y:S01]  /*74b0*/  IMAD R0, R5, R14.reuse, RZ ;  /* 0x0000000e05007224 */ /* 0x084fe200078e02ff */
[----:B------:R-:W1:Y:S01]  /*74c0*/  LDC R8, c[0x0][0x608] ;  /* 0x00018200ff087b82 */ /* 0x000e620000000800 */
[----:B------:R-:W-:-:S04]  /*74d0*/  IMAD.WIDE.U32 R4, R3, R14, R16 ;  /* 0x0000000e03047225 */ /* 0x000fc800078e0010 */
[----:B------:R-:W-:Y:S01]  /*74e0*/  IMAD R3, R3, R15, R0 ;  /* 0x0000000f03037224 */ /* 0x000fe200078e0200 */
[----:B------:R-:W-:Y:S02]  /*74f0*/  I2FP.F32.U32 R0, R24 ;  /* 0x0000001800007245 */ /* 0x000fe40000201000 */
[----:B------:R-:W2:Y:S01]  /*7500*/  LDC R26, c[0x0][0x658] ;  /* 0x00019600ff1a7b82 */ /* 0x000ea20000000800 */
[----:B------:R-:W-:Y:S01]  /*7510*/  IMAD.IADD R3, R5, 0x1, R3 ;  /* 0x0000000105037824 */ /* 0x000fe200078e0203 */
[----:B---3--:R-:W-:Y:S01]  /*7520*/  ISETP.NE.U32.AND P0, PT, R28, RZ, PT ;  /* 0x000000ff1c00720c */ /* 0x008fe20003f05070 */
[----:B------:R-:W-:Y:S01]  /*7530*/  FMUL R0, R0, UR4 ;  /* 0x0000000400007c20 */ /* 0x000fe20008400000 */
[----:B------:R-:W-:Y:S02]  /*7540*/  IMAD.MOV.U32 R5, RZ, RZ, -0x1 ;  /* 0xffffffffff057424 */ /* 0x000fe400078e00ff */
[----:B------:R-:W-:Y:S01]  /*7550*/  ISETP.NE.AND.EX P0, PT, R29, RZ, PT, P0 ;  /* 0x000000ff1d00720c */ /* 0x000fe20003f05300 */
[----:B------:R3:W4:Y:S01]  /*7560*/  F2I.U32.TRUNC.NTZ R13, R0 ;  /* 0x00000000000d7305 */ /* 0x000722000020f000 */
[----:B------:R-:W3:Y:S01]  /*7570*/  LDC R15, c[0x0][0x148] ;  /* 0x00005200ff0f7b82 */ /* 0x000ee20000000800 */
[----:B0-----:R-:W-:-:S02]  /*7580*/  SHF.R.U64 R12, R4, R6, R3 ;  /* 0x00000006040c7219 */ /* 0x001fc40000001203 */
[----:B------:R-:W-:-:S05]  /*7590*/  SHF.R.U32.HI R3, RZ, R6, R3 ;  /* 0x00000006ff037219 */ /* 0x000fca0000011603 */
[----:B------:R-:W0:Y:S01]  /*75a0*/  LDC R20, c[0x0][0x600] ;  /* 0x00018000ff147b82 */ /* 0x000e220000000800 */
[-CC-:B-1----:R-:W-:Y:S02]  /*75b0*/  SHF.R.U64 R10, R12, R8.reuse, R3.reuse ;  /* 0x000000080c0a7219 */ /* 0x182fe40000001203 */
[----:B------:R-:W-:-:S05]  /*75c0*/  SHF.R.U32.HI R3, RZ, R8, R3 ;  /* 0x00000008ff037219 */ /* 0x000fca0000011603 */
[----:B------:R-:W1:Y:S01]  /*75d0*/  LDC R27, c[0x0][0x648] ;  /* 0x00019200ff1b7b82 */ /* 0x000e620000000800 */
[-C--:B--2---:R-:W-:Y:S02]  /*75e0*/  SHF.L.U32 R4, R5, R26.reuse, RZ ;  /* 0x0000001a05047219 */ /* 0x084fe400000006ff */
[-CC-:B------:R-:W-:Y:S02]  /*75f0*/  SHF.R.U64 R14, R10, R26.reuse, R3.reuse ;  /* 0x0000001a0a0e7219 */ /* 0x180fe40000001203 */
[----:B------:R-:W-:Y:S02]  /*7600*/  SHF.R.U32.HI R5, RZ, R26, R3 ;  /* 0x0000001aff057219 */ /* 0x000fe40000011603 */
[----:B------:R-:W-:Y:S01]  /*7610*/  LOP3.LUT R25, RZ, R4, RZ, 0x33, !PT ;  /* 0x00000004ff197212 */ /* 0x000fe200078e33ff */
[----:B------:R-:W2:Y:S01]  /*7620*/  LDC R30, c[0x0][0x638] ;  /* 0x00018e00ff1e7b82 */ /* 0x000ea20000000800 */
[----:B------:R-:W-:Y:S01]  /*7630*/  SHF.L.U32 R26, R7, R26, RZ ;  /* 0x0000001a071a7219 */ /* 0x000fe200000006ff */
[----:B------:R-:W-:-:S06]  /*7640*/  IMAD.MOV.U32 R4, RZ, RZ, R14 ;  /* 0x000000ffff047224 */ /* 0x000fcc00078e000e */
[----:B------:R-:W0:Y:S01]  /*7650*/  LDC R31, c[0x0][0x610] ;  /* 0x00018400ff1f7b82 */ /* 0x000e220000000800 */
[----:B----4-:R-:W-:Y:S05]  /*7660*/  @!P0 BRA `(.L_x_161) ;  /* 0x0000000000288947 */ /* 0x010fea0003800000 */
        /* <DEDUP_REMOVED lines=10> */
.L_x_161:
[----:B------:R-:W-:Y:S01]  /*7710*/  ISETP.NE.AND P0, PT, R2, 0x1, PT ;  /* 0x000000010200780c */ /* 0x000fe20003f05270 */
[----:B0-----:R-:W-:Y:S01]  /*7720*/  VIADD R7, R20, 0xffffffff ;  /* 0xffffffff14077836 */ /* 0x001fe20000000000 */
[----:B-1-3--:R-:W-:Y:S01]  /*7730*/  SHF.R.U64 R0, R4, R27, R5 ;  /* 0x0000001b04007219 */ /* 0x00afe20000001205 */
[----:B------:R-:W-:Y:S01]  /*7740*/  IMAD.MOV R13, RZ, RZ, -R13 ;  /* 0x000000ffff0d7224 */ /* 0x000fe200078e0a0d */
[----:B------:R-:W-:Y:S01]  /*7750*/  LOP3.LUT R5, R10, R25, RZ, 0xc0, !PT ;  /* 0x000000190a057212 */ /* 0x000fe200078ec0ff */
[----:B------:R-:W-:Y:S01]  /*7760*/  IMAD.MOV.U32 R4, RZ, RZ, 0x1 ;  /* 0x00000001ff047424 */ /* 0x000fe200078e00ff */
[----:B------:R-:W-:Y:S01]  /*7770*/  LOP3.LUT R12, R12, R7, RZ, 0xc0, !PT ;  /* 0x000000070c0c7212 */ /* 0x000fe200078ec0ff */
[----:B------:R-:W-:Y:S02]  /*7780*/  IMAD.MOV R3, RZ, RZ, -R0 ;  /* 0x000000ffff037224 */ /* 0x000fe400078e0a00 */
[----:B------:R-:W-:Y:S02]  /*7790*/  IMAD R0, R26, R0, R5 ;  /* 0x000000001a007224 */ /* 0x000fe400078e0205 */
[----:B--2---:R-:W-:-:S02]  /*77a0*/  IMAD R3, R3, R30, R14 ;  /* 0x0000001e03037224 */ /* 0x004fc400078e020e */
[----:B------:R-:W-:Y:S02]  /*77b0*/  @P0 IMAD R21, R15, R13, R24 ;  /* 0x0000000d0f150224 */ /* 0x000fe400078e0218 */
[----:B------:R-:W-:Y:S01]  /*77c0*/  IMAD R5, R3, R20, R12 ;  /* 0x0000001403057224 */ /* 0x000fe200078e020c */
[----:B------:R-:W-:Y:S01]  /*77d0*/  PRMT R3, R4, 0x7610, R3 ;  /* 0x0000761004037816 */ /* 0x000fe20000000003 */
[----:B------:R-:W-:-:S05]  /*77e0*/  IMAD R0, R0, R31, R21 ;  /* 0x0000001f00007224 */ /* 0x000fca00078e0215 */
[----:B------:R-:W-:Y:S02]  /*77f0*/  SEL R92, R5, R0, !P0 ;  /* 0x00000000055c7207 */ /* 0x000fe40004000000 */
[----:B------:R-:W-:-:S07]  /*7800*/  SEL R0, R0, R5, !P0 ;  /* 0x0000000500007207 */ /* 0x000fce0004000000 */
.L_x_159:
[----:B------:R-:W-:Y:S01]  /*7810*/  LOP3.LUT P0, RZ, R3, 0xff, RZ, 0xc0, !PT ;  /* 0x000000ff03ff7812 */ /* 0x000fe2000780c0ff */
[----:B------:R-:W-:-:S12]  /*7820*/  IMAD.MOV.U32 R96, RZ, RZ, R0 ;  /* 0x000000ffff607224 */ /* 0x000fd800078e0000 */
[----:B------:R-:W-:Y:S05]  /*7830*/  @P0 BRA `(.L_x_162) ;  /* 0xffffff9800800947 */ /* 0x000fea000383ffff */
[----:B------:R-:W-:Y:S05]  /*7840*/  EXIT ;  /* 0x000000000000794d */ /* 0x000fea0003800000 */
.L_x_7:
        /* <DEDUP_REMOVED lines=26> */
.L_x_164:
[----:B------:R-:W0:Y:S01]  /*79f0*/  LDC.64 R28, c[0x0][0x640] ;  /* 0x00019000ff1c7b82 */ /* 0x000e220000000a00 */
[-CC-:B------:R-:W-:Y:S01]  /*7a00*/  SHF.R.U64 R22, R12, R6.reuse, R13.reuse ;  /* 0x000000060c167219 */ /* 0x180fe2000000120d */
[----:B------:R-:W-:Y:S01]  /*7a10*/  IMAD.MOV.U32 R30, RZ, RZ, 0x1 ;  /* 0x00000001ff1e7424 */ /* 0x000fe200078e00ff */
[----:B------:R-:W-:Y:S02]  /*7a20*/  SHF.R.U32.HI R6, RZ, R6, R13 ;  /* 0x00000006ff067219 */ /* 0x000fe4000001160d */
        /* <DEDUP_REMOVED lines=8> */
[----:B------:R-:W-:Y:S01]  /*7ab0*/  IMAD.IADD R9, R9, 0x1, R11 ;  /* 0x0000000109097824 */ /* 0x000fe200078e020b */
[----:B0-----:R-:W-:-:S04]  /*7ac0*/  ISETP.NE.U32.AND P0, PT, R28, RZ, PT ;  /* 0x000000ff1c00720c */ /* 0x001fc80003f05070 */
[----:B------:R-:W-:Y:S02]  /*7ad0*/  ISETP.NE.AND.EX P0, PT, R29, RZ, PT, P0 ;  /* 0x000000ff1d00720c */ /* 0x000fe40003f05300 */
[----:B------:R-:W0:Y:S01]  /*7ae0*/  LDC R20, c[0x0][0x600] ;  /* 0x00018000ff147b82 */ /* 0x000e220000000800 */
[-CC-:B-1----:R-:W-:Y:S01]  /*7af0*/  SHF.R.U64 R14, R8, R10.reuse, R9.reuse ;  /* 0x0000000a080e7219 */ /* 0x182fe20000001209 */
[----:B------:R-:W-:Y:S01]  /*7b00*/  IMAD.MOV.U32 R8, RZ, RZ, -0x1 ;  /* 0xffffffffff087424 */ /* 0x000fe200078e00ff */
[----:B------:R-:W-:-:S05]  /*7b10*/  SHF.R.U32.HI R9, RZ, R10, R9 ;  /* 0x0000000aff097219 */ /* 0x000fca0000011609 */
[----:B------:R-:W1:Y:S01]  /*7b20*/  LDC R24, c[0x0][0x648] ;  /* 0x00019200ff187b82 */ /* 0x000e620000000800 */
[-CC-:B--2---:R-:W-:Y:S02]  /*7b30*/  SHF.R.U64 R23, R14, R12.reuse, R9.reuse ;  /* 0x0000000c0e177219 */ /* 0x184fe40000001209 */
[----:B------:R-:W-:-:S05]  /*7b40*/  SHF.R.U32.HI R6, RZ, R12, R9 ;  /* 0x0000000cff067219 */ /* 0x000fca0000011609 */
[----:B------:R-:W2:Y:S01]  /*7b50*/  LDC R26, c[0x0][0x638] ;  /* 0x00018e00ff1a7b82 */ /* 0x000ea20000000800 */
[-C--:B---3--:R-:W-:Y:S02]  /*7b60*/  SHF.L.U32 R8, R8, R27.reuse, RZ ;  /* 0x0000001b08087219 */ /* 0x088fe400000006ff */
[-CC-:B------:R-:W-:Y:S02]  /*7b70*/  SHF.R.U64 R25, R23, R27.reuse, R6.reuse ;  /* 0x0000001b17197219 */ /* 0x180fe40000001206 */
[----:B------:R-:W-:Y:S02]  /*7b80*/  LOP3.LUT R32, RZ, R8, RZ, 0x33, !PT ;  /* 0x00000008ff207212 */ /* 0x000fe400078e33ff */
[----:B------:R-:W-:Y:S01]  /*7b90*/  SHF.R.U32.HI R9, RZ, R27, R6 ;  /* 0x0000001bff097219 */ /* 0x000fe20000011606 */
[----:B------:R-:W3:Y:S01]  /*7ba0*/  LDC R31, c[0x0][0x610] ;  /* 0x00018400ff1f7b82 */ /* 0x000ee20000000800 */
[----:B------:R-:W-:Y:S01]  /*7bb0*/  IMAD.MOV.U32 R8, RZ, RZ, R25 ;  /* 0x000000ffff087224 */ /* 0x000fe200078e0019 */
[----:B------:R-:W-:Y:S06]  /*7bc0*/  @!P0 BRA `(.L_x_165) ;  /* 0x0000000000288947 */ /* 0x000fec0003800000 */
        /* <DEDUP_REMOVED lines=10> */
.L_x_165:
[----:B------:R-:W-:Y:S01]  /*7c70*/  ISETP.NE.AND P0, PT, R2, 0x1, PT ;  /* 0x000000010200780c */ /* 0x000fe20003f05270 */
[----:B------:R-:W-:Y:S01]  /*7c80*/  IMAD.MOV.U32 R13, RZ, RZ, R22 ;  /* 0x000000ffff0d7224 */ /* 0x000fe200078e0016 */
[----:B-1----:R-:W-:Y:S01]  /*7c90*/  SHF.R.U64 R6, R8, R24, R9 ;  /* 0x0000001808067219 */ /* 0x002fe20000001209 */
[----:B0-----:R-:W-:Y:S01]  /*7ca0*/  VIADD R9, R20, 0xffffffff ;  /* 0xffffffff14097836 */ /* 0x001fe20000000000 */
[----:B------:R-:W-:Y:S02]  /*7cb0*/  SHF.L.U32 R30, R30, R27, RZ ;  /* 0x0000001b1e1e7219 */ /* 0x000fe400000006ff */
[----:B------:R-:W-:Y:S01]  /*7cc0*/  LOP3.LUT R5, R23, R32, RZ, 0xc0, !PT ;  /* 0x0000002017057212 */ /* 0x000fe200078ec0ff */
[----:B------:R-:W-:-:S04]  /*7cd0*/  IMAD.MOV R8, RZ, RZ, -R6 ;  /* 0x000000ffff087224 */ /* 0x000fc800078e0a06 */
[----:B------:R-:W-:Y:S01]  /*7ce0*/  IMAD R6, R30, R6, R5 ;  /* 0x000000061e067224 */ /* 0x000fe200078e0205 */
[----:B------:R-:W-:Y:S01]  /*7cf0*/  LOP3.LUT R5, R14, R9, RZ, 0xc0, !PT ;  /* 0x000000090e057212 */ /* 0x000fe200078ec0ff */
[----:B------:R-:W-:Y:S02]  /*7d00*/  @P0 IMAD R3, R7, R21, R4 ;  /* 0x0000001507030224 */ /* 0x000fe400078e0204 */
[----:B--2---:R-:W-:Y:S02]  /*7d10*/  IMAD R4, R8, R26, R25 ;  /* 0x0000001a08047224 */ /* 0x004fe400078e0219 */
[----:B---3--:R-:W-:Y:S02]  /*7d20*/  IMAD R3, R6, R31, R3 ;  /* 0x0000001f06037224 */ /* 0x008fe400078e0203 */
[----:B------:R-:W-:Y:S02]  /*7d30*/  IMAD R4, R4, R20, R5 ;  /* 0x0000001404047224 */ /* 0x000fe400078e0205 */
[----:B------:R-:W-:-:S03]  /*7d40*/  IMAD.MOV.U32 R6, RZ, RZ, 0x1 ;  /* 0x00000001ff067424 */ /* 0x000fc600078e00ff */
[----:B------:R-:W-:Y:S02]  /*7d50*/  SEL R20, R4, R3, !P0 ;  /* 0x0000000304147207 */ /* 0x000fe40004000000 */
[----:B------:R-:W-:-:S07]  /*7d60*/  SEL R11, R3, R4, !P0 ;  /* 0x00000004030b7207 */ /* 0x000fce0004000000 */
.L_x_163:
[----:B------:R-:W-:-:S08]  /*7d70*/  NOP ;  /* 0x0000000000007918 */ /* 0x000fd00000000000 */
[----:B------:R-:W0:-:S00]  /*7d80*/  USETMAXREG.DEALLOC.CTAPOOL 0x28 ;  /* 0x00000028000079c8 */ /* 0x000e0000080e0500 */
[----:B0-----:R-:W-:-:S13]  /*7d90*/  ISETP.NE.AND P0, PT, R0, RZ, PT ;  /* 0x000000ff0000720c */ /* 0x001fda0003f05270 */
[----:B------:R-:W-:Y:S05]  /*7da0*/  @P0 EXIT ;  /* 0x000000000000094d */ /* 0x000fea0003800000 */
[----:B------:R-:W-:Y:S01]  /*7db0*/  LOP3.LUT P0, RZ, R6, 0xff, RZ, 0xc0, !PT ;  /* 0x000000ff06ff7812 */ /* 0x000fe2000780c0ff */
[----:B------:R-:W-:Y:S02]  /*7dc0*/  IMAD.MOV.U32 R0, RZ, RZ, 0x1 ;  /* 0x00000001ff007424 */ /* 0x000fe400078e00ff */
[----:B------:R-:W-:-:S10]  /*7dd0*/  IMAD.MOV.U32 R12, RZ, RZ, RZ ;  /* 0x000000ffff0c7224 */ /* 0x000fd400078e00ff */
[----:B------:R-:W-:Y:S05]  /*7de0*/  @!P0 BRA `(.L_x_166) ;  /* 0x0000000c00908947 */ /* 0x000fea0003800000 */
[----:B------:R-:W0:Y:S01]  /*7df0*/  LDC R0, c[0x0][0x28c] ;  /* 0x0000a300ff007b82 */ /* 0x000e220000000800 */
[----:B------:R-:W-:Y:S01]  /*7e00*/  ULDC UR5, c[0x0][0x658] ;  /* 0x0001960000057ab9 */ /* 0x000fe20000000800 */
[----:B------:R-:W-:Y:S01]  /*7e10*/  UMOV UR11, 0xffffffff ;  /* 0xffffffff000b7882 */ /* 0x000fe20000000000 */
[----:B------:R-:W-:Y:S01]  /*7e20*/  UMOV UR17, 0x1 ;  /* 0x0000000100117882 */ /* 0x000fe20000000000 */
[----:B------:R-:W-:Y:S01]  /*7e30*/  USHF.L.U32 UR11, UR11, UR5, URZ ;  /* 0x000000050b0b7299 */ /* 0x000fe2000800063f */
[----:B------:R-:W-:Y:S01]  /*7e40*/  BSSY B0, `(.L_x_166) ;  /* 0x00000de000007945 */ /* 0x000fe20003800000 */
[----:B------:R-:W-:Y:S01]  /*7e50*/  ULDC UR9, c[0x0][0xc] ;  /* 0x0000030000097ab9 */ /* 0x000fe20000000800 */
[----:B------:R-:W-:Y:S01]  /*7e60*/  ULDC UR16, c[0x0][0x10] ;  /* 0x0000040000107ab9 */ /* 0x000fe20000000800 */
[----:B------:R-:W1:Y:S01]  /*7e70*/  S2UR UR8, SR_CgaCtaId ;  /* 0x00000000000879c3 */ /* 0x000e620000008800 */
[----:B------:R-:W-:Y:S01]  /*7e80*/  ULOP3.LUT UR13, URZ, UR11, URZ, 0x33, !UPT ;  /* 0x0000000b3f0d7292 */ /* 0x000fe2000f8e333f */
[----:B------:R-:W-:Y:S01]  /*7e90*/  IMAD.MOV.U32 R10, RZ, RZ, 0x1 ;  /* 0x00000001ff0a7424 */ /* 0x000fe200078e00ff */
[----:B------:R-:W-:Y:S01]  /*7ea0*/  LOP3.LUT R9, R19, 0x2, RZ, 0xfc, !PT ;  /* 0x0000000213097812 */ /* 0x000fe200078efcff */
[----:B------:R-:W-:Y:S01]  /*7eb0*/  IMAD.MOV.U32 R12, RZ, RZ, RZ ;  /* 0x000000ffff0c7224 */ /* 0x000fe200078e00ff */
[----:B------:R-:W-:Y:S01]  /*7ec0*/  ULDC UR4, c[0x0][0x600] ;  /* 0x0001800000047ab9 */ /* 0x000fe20000000800 */
[----:B------:R-:W-:Y:S01]  /*7ed0*/  UMOV UR19, 0x1111 ;  /* 0x0000111100137882 */ /* 0x000fe20000000000 */
[----:B------:R-:W-:-:S02]  /*7ee0*/  UIADD3 UR4, UR4, -0x1, URZ ;  /* 0xffffffff04047890 */ /* 0x000fc4000fffe03f */
[----:B------:R-:W-:Y:S01]  /*7ef0*/  USHF.L.U32 UR5, UR17, UR5, URZ ;  /* 0x0000000511057299 */ /* 0x000fe2000800063f */
[----:B------:R-:W-:Y:S01]  /*7f00*/  ULDC.64 UR28, c[0x0][0x198] ;  /* 0x00006600001c7ab9 */ /* 0x000fe20000000a00 */
[----:B0-----:R-:W-:-:S05]  /*7f10*/  VIADD R0, R0, 0x3f ;  /* 0x0000003f00007836 */ /* 0x001fca0000000000 */
[----:B------:R-:W-:Y:S01]  /*7f20*/  SHF.R.S32.HI R3, RZ, 0x1f, R0 ;  /* 0x0000001fff037819 */ /* 0x000fe20000011400 */
[----:B-1----:R-:W-:-:S03]  /*7f30*/  USHF.R.U32.HI UR27, URZ, 0x2, UR8 ;  /* 0x000000023f1b7899 */ /* 0x002fc60008011608 */
[----:B------:R-:W-:Y:S01]  /*7f40*/  LEA.HI R3, R3, R0, RZ, 0x6 ;  /* 0x0000000003037211 */ /* 0x000fe200078f30ff */
[----:B------:R-:W-:Y:S01]  /*7f50*/  ULOP3.LUT UR10, UR8, 0x3, URZ, 0xc0, !UPT ;  /* 0x00000003080a7892 */ /* 0x000fe2000f8ec03f */
[----:B------:R-:W-:Y:S01]  /*7f60*/  IMAD.MOV.U32 R0, RZ, RZ, 0x1 ;  /* 0x00000001ff007424 */ /* 0x000fe200078e00ff */
[----:B------:R-:W-:Y:S01]  /*7f70*/  USHF.L.U32 UR6, UR8, 0x4, URZ ;  /* 0x0000000408067899 */ /* 0x000fe2000800063f */
[----:B------:R-:W-:Y:S01]  /*7f80*/  SHF.R.S32.HI R3, RZ, 0x6, R3 ;  /* 0x00000006ff037819 */ /* 0x000fe20000011403 */
[----:B------:R-:W-:Y:S02]  /*7f90*/  USHF.L.U32 UR7, UR8, 0xa, URZ ;  /* 0x0000000a08077899 */ /* 0x000fe4000800063f */
[----:B------:R-:W-:Y:S02]  /*7fa0*/  ULOP3.LUT UR8, UR8, 0xfffffffc, URZ, 0xc0, !UPT ;  /* 0xfffffffc08087892 */ /* 0x000fe4000f8ec03f */
[----:B------:R-:W-:Y:S01]  /*7fb0*/  UISETP.GT.U32.AND UP0, UPT, UR10, 0xffff, UPT ;  /* 0x0000ffff0a00788c */ /* 0x000fe2000bf04070 */
[----:B------:R-:W-:Y:S01]  /*7fc0*/  VIADD R8, R3, 0x1 ;  /* 0x0000000103087836 */ /* 0x000fe20000000000 */
[----:B------:R-:W-:-:S02]  /*7fd0*/  ULOP3.LUT UR12, UR8, 0x1, URZ, 0xfc, !UPT ;  /* 0x00000001080c7892 */ /* 0x000fc4000f8efc3f */
[----:B------:R-:W-:Y:S02]  /*7fe0*/  ULOP3.LUT UR14, UR8, 0x2, URZ, 0xfc, !UPT ;  /* 0x00000002080e7892 */ /* 0x000fe4000f8efc3f */
[----:B------:R-:W-:Y:S02]  /*7ff0*/  USHF.L.U32 UR11, UR17, UR8, URZ ;  /* 0x00000008110b7299 */ /* 0x000fe4000800063f */
[----:B------:R-:W-:Y:S02]  /*8000*/  ULOP3.LUT UR15, UR8, 0x3, URZ, 0xfc, !UPT ;  /* 0x00000003080f7892 */ /* 0x000fe4000f8efc3f */
[----:B------:R-:W-:Y:S02]  /*8010*/  UIMAD.WIDE.U32 UR8, UR9, UR16, URZ ;  /* 0x00000010090872a5 */ /* 0x000fe4000f8e003f */
[----:B------:R-:W-:Y:S02]  /*8020*/  USHF.L.U32 UR12, UR17, UR12, URZ ;  /* 0x0000000c110c7299 */ /* 0x000fe4000800063f */
[----:B------:R-:W-:-:S02]  /*8030*/  USHF.L.U32 UR14, UR17, UR14, URZ ;  /* 0x0000000e110e7299 */ /* 0x000fc4000800063f */
[----:B------:R-:W-:Y:S01]  /*8040*/  USEL UR10, UR10, 0xffff, !UP0 ;  /* 0x0000ffff0a0a7887 */ /* 0x000fe2000c000000 */
[----:B------:R-:W-:Y:S01]  /*8050*/  ULDC UR16, c[0x0][0x14] ;  /* 0x0000050000107ab9 */ /* 0x000fe20000000800 */
[----:B------:R-:W-:Y:S02]  /*8060*/  USHF.L.U32 UR15, UR17, UR15, URZ ;  /* 0x0000000f110f7299 */ /* 0x000fe4000800063f */
[----:B------:R-:W-:Y:S02]  /*8070*/  UIMAD.WIDE.U32 UR22, UR8, UR16, URZ ;  /* 0x00000010081672a5 */ /* 0x000fe4000f8e003f */
[----:B------:R-:W-:Y:S02]  /*8080*/  UIMAD UR21, UR9, UR16, URZ ;  /* 0x00000010091572a4 */ /* 0x000fe4000f8e023f */
[----:B------:R-:W-:Y:S02]  /*8090*/  ULOP3.LUT UR11, UR14, UR11, UR12, 0xfe, !UPT ;  /* 0x0000000b0e0b7292 */ /* 0x000fe4000f8efe0c */
[----:B------:R-:W-:-:S02]  /*80a0*/  ULOP3.LUT UR10, UR10, 0xffff, URZ, 0xc0, !UPT ;  /* 0x0000ffff0a0a7892 */ /* 0x000fc4000f8ec03f */
[----:B------:R-:W-:Y:S02]  /*80b0*/  ULOP3.LUT UR6, UR6, 0x30, URZ, 0xc0, !UPT ;  /* 0x0000003006067892 */ /* 0x000fe4000f8ec03f */
[----:B------:R-:W-:Y:S02]  /*80c0*/  ULOP3.LUT UR7, UR7, 0xc00, URZ, 0xc0, !UPT ;  /* 0x00000c0007077892 */ /* 0x000fe4000f8ec03f */
[----:B------:R-:W-:Y:S02]  /*80d0*/  UIADD3 UR21, UR23, UR21, URZ ;  /* 0x0000001517157290 */ /* 0x000fe4000fffe03f */
[----:B------:R-:W-:Y:S02]  /*80e0*/  ULOP3.LUT UR18, UR11, UR15, URZ, 0xfc, !UPT ;  /* 0x0000000f0b127292 */ /* 0x000fe4000f8efc3f */
[----:B------:R-:W-:-:S12]  /*80f0*/  USHF.L.U32 UR19, UR19, UR10, URZ ;  /* 0x0000000a13137299 */ /* 0x000fd8000800063f */
.L_x_177:
[----:B------:R-:W-:-:S03]  /*8100*/  UMOV UR8, 0xffffffff ;  /* 0xffffffff00087882 */ /* 0x000fc60000000000 */
[----:B------:R-:W-:Y:S05]  /*8110*/  BRA.DIV UR8, `(.L_x_167) ;  /* 0x0000000e08d07947 */ /* 0x000fea000b800000 */
[----:B------:R-:W-:-:S13]  /*8120*/  ELECT P6, URZ, PT ;  /* 0x00000000003f782f */ /* 0x000fda00038c0000 */
.L_x_189:
[----:B------:R-:W0:Y:S01]  /*8130*/  LDC R4, c[0x0][0x28c] ;  /* 0x0000a300ff047b82 */ /* 0x000e220000000800 */
[----:B------:R-:W-:Y:S01]  /*8140*/  BSSY B1, `(.L_x_168) ;  /* 0x000003c000017945 */ /* 0x000fe20003800000 */
[----:B0-----:R-:W-:-:S13]  /*8150*/  ISETP.LT.OR P6, PT, R4, 0x1, !P6 ;  /* 0x000000010400780c */ /* 0x001fda00077c1670 */
[----:B------:R-:W-:Y:S05]  /*8160*/  @P6 BRA `(.L_x_169) ;  /* 0x0000000000e46947 */ /* 0x000fea0003800000 */
[----:B------:R-:W-:Y:S01]  /*8170*/  LEA R11, R11, UR27, 0x2 ;  /* 0x0000001b0b0b7c11 */ /* 0x000fe2000f8e10ff */
[----:B------:R-:W-:Y:S01]  /*8180*/  IMAD.MOV.U32 R21, RZ, RZ, RZ ;  /* 0x000000ffff157224 */ /* 0x000fe200078e00ff */
[----:B------:R-:W-:Y:S01]  /*8190*/  LEA R20, R20, UR6, 0x6 ;  /* 0x0000000614147c11 */ /* 0x000fe2000f8e30ff */
[----:B------:R-:W-:Y:S02]  /*81a0*/  IMAD.MOV.U32 R4, RZ, RZ, R8 ;  /* 0x000000ffff047224 */ /* 0x000fe400078e0008 */
[----:B------:R-:W-:Y:S02]  /*81b0*/  IMAD.MOV.U32 R5, RZ, RZ, R0 ;  /* 0x000000ffff057224 */ /* 0x000fe400078e0000 */
[----:B------:R-:W-:Y:S02]  /*81c0*/  IMAD.MOV.U32 R6, RZ, RZ, R12 ;  /* 0x000000ffff067224 */ /* 0x000fe400078e000c */
[----:B------:R-:W-:-:S07]  /*81d0*/  IMAD.SHL.U32 R15, R11, 0x40, RZ ;  /* 0x000000400b0f7824 */ /* 0x000fce00078e00ff */
.L_x_172:
[----:B------:R-:W0:Y:S01]  /*81e0*/  S2R R14, SR_CgaCtaId ;  /* 0x00000000000e7919 */ /* 0x000e220000008800 */
[----:B------:R-:W-:Y:S02]  /*81f0*/  MOV R7, 0x400 ;  /* 0x0000040000077802 */ /* 0x000fe40000000f00 */
[----:B------:R-:W-:-:S13]  /*8200*/  LOP3.LUT P1, RZ, R18, 0x7f, RZ, 0xc0, !PT ;  /* 0x0000007f12ff7812 */ /* 0x000fda000782c0ff */
[----:B------:R-:W1:Y:S01]  /*8210*/  @!P1 LDC R11, c[0x0][0x500] ;  /* 0x00014000ff0b9b82 */ /* 0x000e620000000800 */
[----:B0-----:R-:W-:Y:S02]  /*8220*/  LEA R22, R14, R7, 0x18 ;  /* 0x000000070e167211 */ /* 0x001fe400078ec0ff */
[----:B------:R-:W-:-:S03]  /*8230*/  SHF.L.U32 R7, R5, 0x1f, RZ ;  /* 0x0000001f05077819 */ /* 0x000fc600000006ff */
[----:B------:R-:W-:-:S04]  /*8240*/  IMAD R14, R6, 0x8, R22 ;  /* 0x00000008060e7824 */ /* 0x000fc800078e0216 */
[----:B------:R-:W0:Y:S02]  /*8250*/  SYNCS.PHASECHK.TRANS64.TRYWAIT P0, [R14+URZ+0x28], R7 ;  /* 0x000028070e0075a7 */ /* 0x000e24000800017f */
[----:B01----:R-:W-:Y:S05]  /*8260*/  @!P0 BRA `(.L_x_170) ;  /* 0x0000000c009c8947 */ /* 0x003fea0003800000 */
.L_x_190:
[----:B0-----:R-:W-:Y:S01]  /*8270*/  PRMT R7, R9, 0x9910, RZ ;  /* 0x0000991009077816 */ /* 0x001fe200000000ff */
[----:B------:R0:W-:Y:S03]  /*8280*/  @!P1 SYNCS.ARRIVE.TRANS64 RZ, [R14+URZ], R11 ;  /* 0x0000000b0eff99a7 */ /* 0x0001e6000800003f */
[----:B------:R-:W-:-:S13]  /*8290*/  ISETP.NE.AND P0, PT, R7, 0x2, PT ;  /* 0x000000020700780c */ /* 0x000fda0003f05270 */
[----:B0-----:R-:W-:Y:S05]  /*82a0*/  @P0 BRA `(.L_x_171) ;  /* 0x0000000000040947 */ /* 0x001fea0003800000 */
[----:B------:R-:W-:Y:S01]  /*82b0*/  BPT.TRAP 0x1 ;  /* 0x000000040000795c */ /* 0x000fe20000300000 */
.L_x_171:
[----:B------:R-:W-:Y:S01]  /*82c0*/  LEA R7, R6, UR27, 0x2 ;  /* 0x0000001b06077c11 */ /* 0x000fe2000f8e10ff */
[----:B------:R-:W-:Y:S01]  /*82d0*/  VIADD R4, R4, 0xffffffff ;  /* 0xffffffff04047836 */ /* 0x000fe20000000000 */
[----:B------:R-:W-:Y:S01]  /*82e0*/  R2UR UR25, R15 ;  /* 0x000000000f1972ca */ /* 0x000fe200000e0000 */
[----:B------:R-:W-:Y:S01]  /*82f0*/  UIADD3 UR14, UP0, UR28, 0xf0, URZ ;  /* 0x000000f01c0e7890 */ /* 0x000fe2000ff1e03f */
[----:B------:R-:W-:Y:S01]  /*8300*/  R2UR UR9, R14 ;  /* 0x000000000e0972ca */ /* 0x000fe200000e0000 */
[----:B------:R-:W-:Y:S01]  /*8310*/  IMAD.SHL.U32 R7, R7, 0x1000, RZ ;  /* 0x0000100007077824 */ /* 0x000fe200078e00ff */
[----:B------:R-:W-:Y:S01]  /*8320*/  R2UR UR10, R21 ;  /* 0x00000000150a72ca */ /* 0x000fe200000e0000 */
[----:B------:R-:W-:Y:S01]  /*8330*/  UIADD3 UR32, UP1, UR28, 0x1f0, URZ ;  /* 0x000001f01c207890 */ /* 0x000fe2000ff3e03f */
[----:B------:R-:W-:Y:S01]  /*8340*/  R2UR UR12, R13 ;  /* 0x000000000d0c72ca */ /* 0x000fe200000e0000 */
[--C-:B------:R-:W-:Y:S01]  /*8350*/  IMAD R11, R7, 0x2, R22.reuse ;  /* 0x00000002070b7824 */ /* 0x100fe200078e0216 */
[----:B------:R-:W-:Y:S01]  /*8360*/  LEA R7, R6, UR7, 0xc ;  /* 0x0000000706077c11 */ /* 0x000fe2000f8e60ff */
[----:B------:R-:W-:Y:S01]  /*8370*/  UIADD3.X UR15, URZ, UR29, URZ, UP0, !UPT ;  /* 0x0000001d3f0f7290 */ /* 0x000fe200087fe43f */
[----:B------:R-:W-:Y:S01]  /*8380*/  R2UR UR26, R20 ;  /* 0x00000000141a72ca */ /* 0x000fe200000e0000 */
[----:B------:R-:W-:Y:S01]  /*8390*/  UPRMT UR20, URZ, 0x5410, UR19 ;  /* 0x000054103f147896 */ /* 0x000fe20008000013 */
[----:B------:R-:W-:Y:S01]  /*83a0*/  R2UR UR8, R11 ;  /* 0x000000000b0872ca */ /* 0x000fe200000e0000 */
[----:B------:R-:W-:Y:S01]  /*83b0*/  IMAD R7, R7, 0x2, R22 ;  /* 0x0000000207077824 */ /* 0x000fe200078e0216 */
[----:B------:R-:W-:Y:S01]  /*83c0*/  ISETP.GT.AND P1, PT, R4, 0x1, PT ;  /* 0x000000010400780c */ /* 0x000fe20003f24270 */
[----:B------:R-:W-:Y:S01]  /*83d0*/  VIADD R6, R6, 0x1 ;  /* 0x0000000106067836 */ /* 0x000fe20000000000 */
[----:B------:R-:W-:Y:S01]  /*83e0*/  UPRMT UR30, URZ, 0x5410, UR18 ;  /* 0x000054103f1e7896 */ /* 0x000fe20008000012 */
[----:B------:R-:W-:Y:S01]  /*83f0*/  VIADD R21, R21, 0x40 ;  /* 0x0000004015157836 */ /* 0x000fe20000000000 */
[----:B------:R-:W-:Y:S01]  /*8400*/  R2UR UR11, R7 ;  /* 0x00000000070b72ca */ /* 0x000fe200000e0000 */
[----:B------:R-:W-:Y:S01]  /*8410*/  UIADD3.X UR33, URZ, UR29, URZ, UP1, !UPT ;  /* 0x0000001d3f217290 */ /* 0x000fe20008ffe43f */
[----:B------:R-:W-:Y:S01]  /*8420*/  ISETP.NE.AND P0, PT, R6, 0x5, PT ;  /* 0x000000050600780c */ /* 0x000fe20003f05270 */
[----:B------:R-:W-:Y:S01]  /*8430*/  UMOV UR16, 0x0 ;  /* 0x0000000000107882 */ /* 0x000fe20000000000 */
[----:B------:R-:W-:-:S02]  /*8440*/  UMOV UR17, 0x10000000 ;  /* 0x1000000000117882 */ /* 0x000fc40000000000 */
[----:B------:R-:W-:Y:S01]  /*8450*/  SEL R14, RZ, 0x1, P0 ;  /* 0x00000001ff0e7807 */ /* 0x000fe20000000000 */
[----:B------:R-:W-:Y:S01]  /*8460*/  UIADD3 UR8, UR8, 0x100, URZ ;  /* 0x0000010008087890 */ /* 0x000fe2000fffe03f */
[----:B------:R-:W-:Y:S02]  /*8470*/  SEL R6, R6, RZ, P0 ;  /* 0x000000ff06067207 */ /* 0x000fe40000000000 */
[----:B------:R-:W-:-:S03]  /*8480*/  LOP3.LUT R5, R5, R14, RZ, 0x3c, !PT ;  /* 0x0000000e05057212 */ /* 0x000fc600078e3cff */
[----:B------:R-:W-:-:S03]  /*8490*/  UIADD3 UR24, UR11, 0x28100, URZ ;  /* 0x000281000b187890 */ /* 0x000fc6000fffe03f */
[----:B------:R-:W-:Y:S02]  /*84a0*/  UMOV UR11, UR25 ;  /* 0x00000019000b7c82 */ /* 0x000fe40008000000 */
[----:B------:R0:W-:Y:S02]  /*84b0*/  UTMALDG.3D.MULTICAST [UR8], [UR14], UR20, desc[UR16] ;  /* 0x000010080e0073b4 */ /* 0x0001e40008011814 */
[----:B0-----:R-:W-:Y:S01]  /*84c0*/  UMOV UR8, UR24 ;  /* 0x0000001800087c82 */ /* 0x001fe20008000000 */
[----:B------:R-:W-:Y:S02]  /*84d0*/  UMOV UR11, UR26 ;  /* 0x0000001a000b7c82 */ /* 0x000fe40008000000 */
[----:B------:R0:W-:Y:S02]  /*84e0*/  UTMALDG.3D.MULTICAST [UR8], [UR32], UR30, desc[UR16] ;  /* 0x00001008200073b4 */ /* 0x0001e4000801181e */
[----:B0-----:R-:W-:Y:S05]  /*84f0*/  @P1 BRA `(.L_x_172) ;  /* 0xfffffffc00381947 */ /* 0x001fea000383ffff */
.L_x_169:
[----:B------:R-:W-:Y:S05]  /*8500*/  BSYNC B1 ;  /* 0x0000000000017941 */ /* 0x000fea0003800000 */
.L_x_168:
[----:B------:R-:W-:Y:S01]  /*8510*/  LOP3.LUT P1, RZ, R10, 0xff, RZ, 0xc0, !PT ;  /* 0x000000ff0aff7812 */ /* 0x000fe2000782c0ff */
[C---:B------:R-:W-:Y:S01]  /*8520*/  IMAD.IADD R12, R3.reuse, 0x1, R12 ;  /* 0x00000001030c7824 */ /* 0x040fe200078e020c */
[----:B------:R-:W-:Y:S01]  /*8530*/  ULDC.64 UR8, c[0x0][0x650] ;  /* 0x0001940000087ab9 */ /* 0x000fe20000000a00 */
[C---:B------:R-:W-:Y:S01]  /*8540*/  ISETP.GE.U32.AND P2, PT, R3.reuse, 0x5, PT ;  /* 0x000000050300780c */ /* 0x040fe20003f46070 */
[----:B------:R-:W-:Y:S01]  /*8550*/  BSSY B1, `(.L_x_173) ;  /* 0x000006a000017945 */ /* 0x000fe20003800000 */
[----:B------:R-:W-:Y:S01]  /*8560*/  IMAD.MOV.U32 R11, RZ, RZ, -0x1 ;  /* 0xffffffffff0b7424 */ /* 0x000fe200078e00ff */
[----:B------:R-:W-:Y:S01]  /*8570*/  ISETP.GT.U32.AND P0, PT, R12, 0x4, PT ;  /* 0x000000040c00780c */ /* 0x000fe20003f04070 */
[----:B------:R-:W-:Y:S01]  /*8580*/  IMAD.MOV.U32 R20, RZ, RZ, -0x1 ;  /* 0xffffffffff147424 */ /* 0x000fe200078e00ff */
[----:B------:R-:W-:Y:S01]  /*8590*/  PRMT R10, RZ, 0x7610, R10 ;  /* 0x00007610ff0a7816 */ /* 0x000fe2000000000a */
[----:B------:R-:W-:Y:S01]  /*85a0*/  IMAD.MOV.U32 R13, RZ, RZ, -0x1 ;  /* 0xffffffffff0d7424 */ /* 0x000fe200078e00ff */
[----:B------:R-:W-:-:S03]  /*85b0*/  ISETP.LT.U32.AND P0, PT, R3, 0x5, P0 ;  /* 0x000000050300780c */ /* 0x000fc60000701070 */
[----:B------:R-:W0:Y:S01]  /*85c0*/  @P1 S2R R5, SR_CgaCtaId ;  /* 0x0000000000051919 */ /* 0x000e220000008800 */
[----:B------:R-:W-:-:S04]  /*85d0*/  @P1 MOV R4, 0x400 ;  /* 0x0000040000041802 */ /* 0x000fc80000000f00 */
[----:B0-----:R-:W-:Y:S01]  /*85e0*/  @P1 LEA R6, R5, R4, 0x18 ;  /* 0x0000000405061211 */ /* 0x001fe200078ec0ff */
[----:B------:R-:W-:-:S03]  /*85f0*/  IMAD.WIDE.U32 R4, R12, -0x33333333, RZ ;  /* 0xcccccccd0c047825 */ /* 0x000fc600078e00ff */
[----:B------:R0:W-:Y:S01]  /*8600*/  @P1 SYNCS.ARRIVE.TRANS64.A1T0 RZ, [R6+URZ+0x68], RZ ;  /* 0x000068ff06ff19a7 */ /* 0x0001e2000810003f */
[----:B------:R-:W-:Y:S02]  /*8610*/  IADD3 R16, P1, R16, UR22, RZ ;  /* 0x0000001610107c10 */ /* 0x000fe4000ff3e0ff */
[----:B------:R-:W-:Y:S02]  /*8620*/  SHF.R.U32.HI R7, RZ, 0x2, R5 ;  /* 0x00000002ff077819 */ /* 0x000fe40000011605 */
[----:B------:R-:W-:Y:S02]  /*8630*/  SEL R5, RZ, 0x1, !P0 ;  /* 0x00000001ff057807 */ /* 0x000fe40004000000 */
[----:B------:R-:W-:Y:S01]  /*8640*/  IADD3.X R17, R17, UR21, RZ, P1, !PT ;  /* 0x0000001511117c10 */ /* 0x000fe20008ffe4ff */
[----:B------:R-:W-:Y:S01]  /*8650*/  IMAD R12, R7, -0x5, R12 ;  /* 0xfffffffb070c7824 */ /* 0x000fe200078e020c */
[----:B------:R-:W-:Y:S02]  /*8660*/  ISETP.GE.U32.AND P0, PT, R16, UR8, PT ;  /* 0x0000000810007c0c */ /* 0x000fe4000bf06070 */
[----:B------:R-:W-:-:S02]  /*8670*/  LOP3.LUT R0, R0, R5, RZ, 0x3c, !PT ;  /* 0x0000000500007212 */ /* 0x000fc400078e3cff */
[----:B------:R-:W-:Y:S02]  /*8680*/  ISETP.GE.U32.AND.EX P0, PT, R17, UR9, PT, P0 ;  /* 0x0000000911007c0c */ /* 0x000fe4000bf06100 */
[----:B------:R-:W-:Y:S02]  /*8690*/  @P2 LOP3.LUT R0, R0, 0x1, R7, 0x78, !PT ;  /* 0x0000000100002812 */ /* 0x000fe400078e7807 */
[----:B------:R-:W-:-:S09]  /*86a0*/  PRMT R4, RZ, 0x7610, R4 ;  /* 0x00007610ff047816 */ /* 0x000fd20000000004 */
[----:B0-----:R-:W-:Y:S05]  /*86b0*/  @P0 BRA `(.L_x_174) ;  /* 0x00000004004c0947 */ /* 0x001fea0003800000 */
[----:B------:R-:W0:Y:S01]  /*86c0*/  S2R R14, SR_CTAID.X ;  /* 0x00000000000e7919 */ /* 0x000e220000002500 */
[----:B------:R-:W-:Y:S01]  /*86d0*/  ULDC.64 UR8, c[0x0][0x628] ;  /* 0x00018a0000087ab9 */ /* 0x000fe20000000a00 */
[----:B------:R-:W1:Y:S01]  /*86e0*/  LDC R15, c[0x0][0x144] ;  /* 0x00005100ff0f7b82 */ /* 0x000e620000000800 */
[----:B------:R-:W-:Y:S01]  /*86f0*/  ISETP.NE.U32.AND P0, PT, RZ, UR8, PT ;  /* 0x00000008ff007c0c */ /* 0x000fe2000bf05070 */
[----:B------:R-:W2:Y:S01]  /*8700*/  S2R R11, SR_CTAID.Y ;  /* 0x00000000000b7919 */ /* 0x000ea20000002600 */
[----:B------:R-:W-:Y:S01]  /*8710*/  ULDC UR10, c[0x0][0x150] ;  /* 0x00005400000a7ab9 */ /* 0x000fe20000000800 */
[----:B------:R-:W-:Y:S01]  /*8720*/  ULDC UR11, c[0x0][0x630] ;  /* 0x00018c00000b7ab9 */ /* 0x000fe20000000800 */
[----:B------:R-:W-:Y:S01]  /*8730*/  ISETP.NE.AND.EX P0, PT, RZ, UR9, PT, P0 ;  /* 0x00000009ff007c0c */ /* 0x000fe2000bf05300 */
[----:B------:R-:W-:Y:S01]  /*8740*/  IMAD.MOV.U32 R4, RZ, RZ, R16 ;  /* 0x000000ffff047224 */ /* 0x000fe200078e0010 */
[----:B0-----:R-:W-:-:S05]  /*8750*/  I2FP.F32.U32 R5, R14 ;  /* 0x0000000e00057245 */ /* 0x001fca0000201000 */
[----:B------:R-:W-:Y:S01]  /*8760*/  FMUL R20, R5, UR10 ;  /* 0x0000000a05147c20 */ /* 0x000fe20008400000 */
[----:B------:R-:W-:-:S05]  /*8770*/  IMAD.MOV.U32 R5, RZ, RZ, R17 ;  /* 0x000000ffff057224 */ /* 0x000fca00078e0011 */
[----:B--2---:R-:W-:Y:S05]  /*8780*/  @!P0 BRA `(.L_x_175) ;  /* 0x0000000000288947 */ /* 0x004fea0003800000 */
[----:B------:R-:W-:Y:S02]  /*8790*/  ULDC UR10, c[0x0][0x634] ;  /* 0x00018d00000a7ab9 */ /* 0x000fe40000000800 */
[----:B------:R-:W-:-:S05]  /*87a0*/  IADD3 R5, P0, R16, UR10, RZ ;  /* 0x0000000a10057c10 */ /* 0x000fca000ff1e0ff */
[----:B------:R-:W-:-:S04]  /*87b0*/  IMAD.X R13, RZ, RZ, R17, P0 ;  /* 0x000000ffff0d7224 */ /* 0x000fc800000e0611 */
[----:B------:R-:W-:-:S04]  /*87c0*/  IMAD.WIDE.U32 R6, R13, UR8, RZ ;  /* 0x000000080d067c25 */ /* 0x000fc8000f8e00ff */
[----:B------:R-:W-:-:S04]  /*87d0*/  IMAD.WIDE.U32 R6, P0, R5, UR9, R6 ;  /* 0x0000000905067c25 */ /* 0x000fc8000f800006 */
[----:B------:R-:W-:-:S04]  /*87e0*/  IMAD.WIDE.U32 R4, R5, UR8, RZ ;  /* 0x0000000805047c25 */ /* 0x000fc8000f8e00ff */
[----:B------:R-:W-:Y:S01]  /*87f0*/  IMAD.MOV.U32 R4, RZ, RZ, R7 ;  /* 0x000000ffff047224 */ /* 0x000fe200078e0007 */
[----:B------:R-:W-:Y:S01]  /*8800*/  IADD3 RZ, P1, R5, R6, RZ ;  /* 0x0000000605ff7210 */ /* 0x000fe20007f3e0ff */
[----:B------:R-:W-:-:S04]  /*8810*/  IMAD.X R5, RZ, RZ, RZ, P0 ;  /* 0x000000ffff057224 */ /* 0x000fc800000e06ff */
[----:B------:R-:W-:-:S08]  /*8820*/  IMAD.WIDE.U32.X R4, R13, UR9, R4, P1 ;  /* 0x000000090d047c25 */ /* 0x000fd000088e0404 */
.L_x_175:
[--C-:B------:R-:W-:Y:S01]  /*8830*/  SHF.R.U64 R13, R4, UR11, R5.reuse ;  /* 0x0000000b040d7c19 */ /* 0x100fe20008001205 */
[----:B------:R-:W0:Y:S01]  /*8840*/  F2I.U32.TRUNC.NTZ R20, R20 ;  /* 0x0000001400147305 */ /* 0x000e22000020f000 */
[----:B------:R-:W-:Y:S01]  /*8850*/  SHF.R.U32.HI R4, RZ, UR11, R5 ;  /* 0x0000000bff047c19 */ /* 0x000fe20008011605 */
[----:B------:R-:W-:Y:S01]  /*8860*/  ULDC.64 UR8, c[0x0][0x620] ;  /* 0x0001880000087ab9 */ /* 0x000fe20000000a00 */
[----:B------:R-:W-:Y:S01]  /*8870*/  IADD3 R7, P0, RZ, -R13, RZ ;  /* 0x8000000dff077210 */ /* 0x000fe20007f1e0ff */
[----:B------:R-:W-:Y:S01]  /*8880*/  ULDC.64 UR10, c[0x0][0x640] ;  /* 0x00019000000a7ab9 */ /* 0x000fe20000000a00 */
[----:B------:R-:W2:Y:S03]  /*8890*/  LDC R22, c[0x0][0x148] ;  /* 0x00005200ff167b82 */ /* 0x000ea60000000800 */
[----:B------:R-:W-:Y:S01]  /*88a0*/  IMAD.X R4, RZ, RZ, ~R4, P0 ;  /* 0x000000ffff047224 */ /* 0x000fe200000e0e04 */
[----:B------:R-:W-:-:S03]  /*88b0*/  ISETP.NE.U32.AND P0, PT, RZ, UR10, PT ;  /* 0x0000000aff007c0c */ /* 0x000fc6000bf05070 */
[----:B------:R-:W-:Y:S01]  /*88c0*/  IMAD R6, R4, UR8, RZ ;  /* 0x0000000804067c24 */ /* 0x000fe2000f8e02ff */
[----:B------:R-:W-:Y:S01]  /*88d0*/  ISETP.NE.AND.EX P0, PT, RZ, UR11, PT, P0 ;  /* 0x0000000bff007c0c */ /* 0x000fe2000bf05300 */
[----:B------:R-:W-:Y:S01]  /*88e0*/  IMAD.WIDE.U32 R4, R7, UR8, R16 ;  /* 0x0000000807047c25 */ /* 0x000fe2000f8e0010 */
[----:B------:R-:W-:-:S03]  /*88f0*/  ULDC UR8, c[0x0][0x618] ;  /* 0x0001860000087ab9 */ /* 0x000fc60000000800 */
[----:B------:R-:W-:Y:S01]  /*8900*/  IMAD R7, R7, UR9, R6 ;  /* 0x0000000907077c24 */ /* 0x000fe2000f8e0206 */
[----:B------:R-:W-:Y:S01]  /*8910*/  ULDC UR9, c[0x0][0x154] ;  /* 0x0000550000097ab9 */ /* 0x000fe20000000800 */
[----:B0-----:R-:W-:Y:S02]  /*8920*/  IMAD.MOV R6, RZ, RZ, -R20 ;  /* 0x000000ffff067224 */ /* 0x001fe400078e0a14 */
[----:B------:R-:W-:Y:S02]  /*8930*/  IMAD.IADD R5, R5, 0x1, R7 ;  /* 0x0000000105057824 */ /* 0x000fe400078e0207 */
[----:B-1----:R-:W-:Y:S01]  /*8940*/  IMAD R14, R15, R6, R14 ;  /* 0x000000060f0e7224 */ /* 0x002fe200078e020e */
[----:B------:R-:W-:Y:S02]  /*8950*/  I2FP.F32.U32 R6, R11 ;  /* 0x0000000b00067245 */ /* 0x000fe40000201000 */
[--C-:B------:R-:W-:Y:S02]  /*8960*/  SHF.R.U64 R15, R4, UR8, R5.reuse ;  /* 0x00000008040f7c19 */ /* 0x100fe40008001205 */
[----:B------:R-:W-:Y:S01]  /*8970*/  SHF.R.U32.HI R4, RZ, UR8, R5 ;  /* 0x00000008ff047c19 */ /* 0x000fe20008011605 */
[----:B------:R-:W-:Y:S01]  /*8980*/  FMUL R6, R6, UR9 ;  /* 0x0000000906067c20 */ /* 0x000fe20008400000 */
[----:B------:R-:W-:-:S02]  /*8990*/  ULDC UR8, c[0x0][0x608] ;  /* 0x0001820000087ab9 */ /* 0x000fc40000000800 */
[--C-:B------:R-:W-:Y:S01]  /*89a0*/  SHF.R.U64 R21, R15, UR8, R4.reuse ;  /* 0x000000080f157c19 */ /* 0x100fe20008001204 */
[----:B------:R0:W1:Y:S01]  /*89b0*/  F2I.U32.TRUNC.NTZ R24, R6 ;  /* 0x0000000600187305 */ /* 0x000062000020f000 */
[----:B------:R-:W-:Y:S01]  /*89c0*/  SHF.R.U32.HI R4, RZ, UR8, R4 ;  /* 0x00000008ff047c19 */ /* 0x000fe20008011604 */
[----:B------:R-:W-:-:S03]  /*89d0*/  ULDC UR8, c[0x0][0x658] ;  /* 0x0001960000087ab9 */ /* 0x000fc60000000800 */
[--C-:B------:R-:W-:Y:S02]  /*89e0*/  SHF.R.U64 R20, R21, UR8, R4.reuse ;  /* 0x0000000815147c19 */ /* 0x100fe40008001204 */
[----:B------:R-:W-:-:S03]  /*89f0*/  SHF.R.U32.HI R23, RZ, UR8, R4 ;  /* 0x00000008ff177c19 */ /* 0x000fc60008011604 */
[----:B------:R-:W-:Y:S02]  /*8a00*/  IMAD.MOV.U32 R4, RZ, RZ, R20 ;  /* 0x000000ffff047224 */ /* 0x000fe400078e0014 */
[----:B------:R-:W-:Y:S01]  /*8a10*/  IMAD.MOV.U32 R5, RZ, RZ, R23 ;  /* 0x000000ffff057224 */ /* 0x000fe200078e0017 */
[----:B0-----:R-:W-:Y:S06]  /*8a20*/  @!P0 BRA `(.L_x_176) ;  /* 0x0000000000288947 */ /* 0x001fec0003800000 */
        /* <DEDUP_REMOVED lines=10> */
.L_x_176:
[----:B------:R-:W-:Y:S01]  /*8ad0*/  ISETP.NE.AND P0, PT, R2, 0x1, PT ;  /* 0x000000010200780c */ /* 0x000fe20003f05270 */
[----:B------:R-:W-:Y:S01]  /*8ae0*/  ULDC UR8, c[0x0][0x648] ;  /* 0x0001920000087ab9 */ /* 0x000fe20000000800 */
[----:B-1----:R-:W-:Y:S01]  /*8af0*/  IMAD.MOV R24, RZ, RZ, -R24 ;  /* 0x000000ffff187224 */ /* 0x002fe200078e0a18 */
[----:B------:R-:W-:Y:S01]  /*8b00*/  SHF.R.U64 R4, R4, UR8, R5 ;  /* 0x0000000804047c19 */ /* 0x000fe20008001205 */
[----:B------:R-:W-:Y:S01]  /*8b10*/  ULDC UR8, c[0x0][0x638] ;  /* 0x00018e0000087ab9 */ /* 0x000fe20000000800 */
[----:B------:R-:W-:Y:S01]  /*8b20*/  LOP3.LUT R21, R21, UR13, RZ, 0xc0, !PT ;  /* 0x0000000d15157c12 */ /* 0x000fe2000f8ec0ff */
[----:B------:R-:W-:Y:S02]  /*8b30*/  ULDC UR9, c[0x0][0x610] ;  /* 0x0001840000097ab9 */ /* 0x000fe40000000800 */
[----:B------:R-:W-:Y:S02]  /*8b40*/  IMAD.MOV R5, RZ, RZ, -R4 ;  /* 0x000000ffff057224 */ /* 0x000fe400078e0a04 */
[----:B------:R-:W-:-:S02]  /*8b50*/  IMAD R21, R4, UR5, R21 ;  /* 0x0000000504157c24 */ /* 0x000fc4000f8e0215 */
[----:B------:R-:W-:Y:S01]  /*8b60*/  IMAD R20, R5, UR8, R20 ;  /* 0x0000000805147c24 */ /* 0x000fe2000f8e0214 */
[----:B------:R-:W-:Y:S01]  /*8b70*/  ULDC UR8, c[0x0][0x600] ;  /* 0x0001800000087ab9 */ /* 0x000fe20000000800 */
[----:B--2---:R-:W-:Y:S01]  /*8b80*/  @P0 IMAD R14, R22, R24, R11 ;  /* 0x00000018160e0224 */ /* 0x004fe200078e020b */
[----:B------:R-:W-:Y:S01]  /*8b90*/  LOP3.LUT R11, R15, UR4, RZ, 0xc0, !PT ;  /* 0x000000040f0b7c12 */ /* 0x000fe2000f8ec0ff */
[----:B------:R-:W-:Y:S02]  /*8ba0*/  IMAD.MOV.U32 R4, RZ, RZ, 0x1 ;  /* 0x00000001ff047424 */ /* 0x000fe400078e00ff */
[----:B------:R-:W-:Y:S02]  /*8bb0*/  IMAD R14, R21, UR9, R14 ;  /* 0x00000009150e7c24 */ /* 0x000fe4000f8e020e */
[----:B------:R-:W-:-:S05]  /*8bc0*/  IMAD R11, R20, UR8, R11 ;  /* 0x00000008140b7c24 */ /* 0x000fca000f8e020b */
[----:B------:R-:W-:Y:S02]  /*8bd0*/  SEL R20, R11, R14, !P0 ;  /* 0x0000000e0b147207 */ /* 0x000fe40004000000 */
[----:B------:R-:W-:-:S07]  /*8be0*/  SEL R11, R14, R11, !P0 ;  /* 0x0000000b0e0b7207 */ /* 0x000fce0004000000 */
.L_x_174:
[----:B------:R-:W-:Y:S05]  /*8bf0*/  BSYNC B1 ;  /* 0x0000000000017941 */ /* 0x000fea0003800000 */
.L_x_173:
[----:B------:R-:W-:-:S13]  /*8c00*/  LOP3.LUT P0, RZ, R4, 0xff, RZ, 0xc0, !PT ;  /* 0x000000ff04ff7812 */ /* 0x000fda000780c0ff */
[----:B------:R-:W-:Y:S05]  /*8c10*/  @P0 BRA `(.L_x_177) ;  /* 0xfffffff400380947 */ /* 0x000fea000383ffff */
[----:B------:R-:W-:Y:S05]  /*8c20*/  BSYNC B0 ;  /* 0x0000000000007941 */ /* 0x000fea0003800000 */
.L_x_166:
[----:B------:R-:W-:-:S03]  /*8c30*/  UMOV UR8, 0xffffffff ;  /* 0xffffffff00087882 */ /* 0x000fc60000000000 */
[----:B------:R-:W-:Y:S05]  /*8c40*/  BRA.DIV UR8, `(.L_x_178) ;  /* 0x0000000608387947 */ /* 0x000fea000b800000 */
[----:B------:R-:W-:-:S13]  /*8c50*/  ELECT P6, URZ, PT ;  /* 0x00000000003f782f */ /* 0x000fda00038c0000 */
.L_x_193:
[----:B------:R-:W-:Y:S04]  /*8c60*/  BSSY B0, `(.L_x_179) ;  /* 0x0000034000007945 */ /* 0x000fe80003800000 */
[----:B------:R-:W-:Y:S05]  /*8c70*/  @!P6 BRA `(.L_x_180) ;  /* 0x0000000000c8e947 */ /* 0x000fea0003800000 */
[----:B------:R-:W-:-:S04]  /*8c80*/  LOP3.LUT R19, R19, 0x2, RZ, 0xfc, !PT ;  /* 0x0000000213137812 */ /* 0x000fc800078efcff */
[----:B------:R-:W-:-:S13]  /*8c90*/  ISETP.NE.AND P0, PT, R19, 0x3, PT ;  /* 0x000000031300780c */ /* 0x000fda0003f05270 */
[----:B------:R-:W-:Y:S05]  /*8ca0*/  @!P0 BRA `(.L_x_181) ;  /* 0x0000000000048947 */ /* 0x000fea0003800000 */
[----:B------:R-:W-:Y:S01]  /*8cb0*/  BPT.TRAP 0x1 ;  /* 0x000000040000795c */ /* 0x000fe20000300000 */
.L_x_181:
[----:B------:R-:W0:Y:S01]  /*8cc0*/  S2R R3, SR_CgaCtaId ;  /* 0x0000000000037919 */ /* 0x000e220000008800 */
[----:B------:R-:W-:-:S04]  /*8cd0*/  MOV R2, 0x400 ;  /* 0x0000040000027802 */ /* 0x000fc80000000f00 */
[----:B0-----:R-:W-:Y:S02]  /*8ce0*/  LEA R3, R3, R2, 0x18 ;  /* 0x0000000203037211 */ /* 0x001fe400078ec0ff */
[----:B------:R-:W-:-:S03]  /*8cf0*/  SHF.L.U32 R2, R0, 0x1f, RZ ;  /* 0x0000001f00027819 */ /* 0x000fc600000006ff */
[----:B------:R-:W-:-:S04]  /*8d00*/  VIADD R3, R3, 0x28 ;  /* 0x0000002803037836 */ /* 0x000fc80000000000 */
[C---:B------:R-:W-:Y:S02]  /*8d10*/  IMAD R7, R12.reuse, 0x8, R3 ;  /* 0x000000080c077824 */ /* 0x040fe400078e0203 */
[----:B------:R-:W-:Y:S02]  /*8d20*/  VIADD R12, R12, 0x1 ;  /* 0x000000010c0c7836 */ /* 0x000fe40000000000 */
[----:B------:R-:W0:Y:S03]  /*8d30*/  SYNCS.PHASECHK.TRANS64.TRYWAIT P0, [R7+URZ], R2 ;  /* 0x00000002070075a7 */ /* 0x000e26000800017f */
[----:B------:R-:W-:-:S04]  /*8d40*/  ISETP.NE.AND P1, PT, R12, 0x5, PT ;  /* 0x000000050c00780c */ /* 0x000fc80003f25270 */
[----:B------:R-:W-:Y:S02]  /*8d50*/  SEL R5, RZ, 0x1, P1 ;  /* 0x00000001ff057807 */ /* 0x000fe40000800000 */
[----:B------:R-:W-:Y:S02]  /*8d60*/  SEL R12, R12, RZ, P1 ;  /* 0x000000ff0c0c7207 */ /* 0x000fe40000800000 */
[----:B------:R-:W-:-:S03]  /*8d70*/  LOP3.LUT R5, R0, R5, RZ, 0x3c, !PT ;  /* 0x0000000500057212 */ /* 0x000fc600078e3cff */
[----:B------:R-:W-:Y:S01]  /*8d80*/  IMAD R9, R12, 0x8, R3 ;  /* 0x000000080c097824 */ /* 0x000fe200078e0203 */
[----:B------:R-:W-:Y:S01]  /*8d90*/  SHF.L.U32 R4, R5, 0x1f, RZ ;  /* 0x0000001f05047819 */ /* 0x000fe200000006ff */
[----:B0-----:R-:W-:Y:S06]  /*8da0*/  @!P0 BRA `(.L_x_182) ;  /* 0x0000000400008947 */ /* 0x001fec0003800000 */
.L_x_194:
[----:B------:R-:W1:Y:S01]  /*8db0*/  SYNCS.PHASECHK.TRANS64.TRYWAIT P0, [R9+URZ], R4 ;  /* 0x00000004090075a7 */ /* 0x000e62000800017f */
[----:B------:R-:W-:-:S05]  /*8dc0*/  VIADD R0, R12, 0x1 ;  /* 0x000000010c007836 */ /* 0x000fca0000000000 */
[----:B------:R-:W-:-:S04]  /*8dd0*/  ISETP.NE.AND P1, PT, R0, 0x5, PT ;  /* 0x000000050000780c */ /* 0x000fc80003f25270 */
[----:B0-----:R-:W-:Y:S02]  /*8de0*/  SEL R2, RZ, 0x1, P1 ;  /* 0x00000001ff027807 */ /* 0x001fe40000800000 */
[----:B------:R-:W-:Y:S02]  /*8df0*/  SEL R0, R0, RZ, P1 ;  /* 0x000000ff00007207 */ /* 0x000fe40000800000 */
[----:B------:R-:W-:-:S03]  /*8e00*/  LOP3.LUT R7, R5, R2, RZ, 0x3c, !PT ;  /* 0x0000000205077212 */ /* 0x000fc600078e3cff */
[----:B------:R-:W-:Y:S01]  /*8e10*/  IMAD R6, R0, 0x8, R3 ;  /* 0x0000000800067824 */ /* 0x000fe200078e0203 */
[----:B------:R-:W-:Y:S01]  /*8e20*/  SHF.L.U32 R5, R7, 0x1f, RZ ;  /* 0x0000001f07057819 */ /* 0x000fe200000006ff */
[----:B-1----:R-:W-:Y:S06]  /*8e30*/  @!P0 BRA `(.L_x_183) ;  /* 0x0000000000f08947 */ /* 0x002fec0003800000 */
.L_x_195:
[----:B------:R-:W1:Y:S01]  /*8e40*/  SYNCS.PHASECHK.TRANS64.TRYWAIT P0, [R6+URZ], R5 ;  /* 0x00000005060075a7 */ /* 0x000e62000800017f */
[----:B------:R-:W-:-:S05]  /*8e50*/  VIADD R0, R0, 0x1 ;  /* 0x0000000100007836 */ /* 0x000fca0000000000 */
[----:B------:R-:W-:-:S04]  /*8e60*/  ISETP.NE.AND P1, PT, R0, 0x5, PT ;  /* 0x000000050000780c */ /* 0x000fc80003f25270 */
[----:B------:R-:W-:Y:S02]  /*8e70*/  SEL R2, RZ, 0x1, P1 ;  /* 0x00000001ff027807 */ /* 0x000fe40000800000 */
[----:B------:R-:W-:Y:S02]  /*8e80*/  SEL R0, R0, RZ, P1 ;  /* 0x000000ff00007207 */ /* 0x000fe40000800000 */
[----:B------:R-:W-:-:S03]  /*8e90*/  LOP3.LUT R7, R7, R2, RZ, 0x3c, !PT ;  /* 0x0000000207077212 */ /* 0x000fc600078e3cff */
[----:B0-----:R-:W-:Y:S01]  /*8ea0*/  IMAD R9, R0, 0x8, R3 ;  /* 0x0000000800097824 */ /* 0x001fe200078e0203 */
[----:B------:R-:W-:Y:S01]  /*8eb0*/  SHF.L.U32 R4, R7, 0x1f, RZ ;  /* 0x0000001f07047819 */ /* 0x000fe200000006ff */
[----:B-1----:R-:W-:Y:S06]  /*8ec0*/  @!P0 BRA `(.L_x_184) ;  /* 0x0000000000e08947 */ /* 0x002fec0003800000 */
.L_x_196:
[----:B------:R-:W1:Y:S01]  /*8ed0*/  SYNCS.PHASECHK.TRANS64.TRYWAIT P0, [R9+URZ], R4 ;  /* 0x00000004090075a7 */ /* 0x000e62000800017f */
[----:B------:R-:W-:-:S05]  /*8ee0*/  VIADD R0, R0, 0x1 ;  /* 0x0000000100007836 */ /* 0x000fca0000000000 */
[----:B------:R-:W-:-:S04]  /*8ef0*/  ISETP.NE.AND P1, PT, R0, 0x5, PT ;  /* 0x000000050000780c */ /* 0x000fc80003f25270 */
[----:B------:R-:W-:Y:S02]  /*8f00*/  SEL R2, RZ, 0x1, P1 ;  /* 0x00000001ff027807 */ /* 0x000fe40000800000 */
[----:B------:R-:W-:Y:S02]  /*8f10*/  SEL R0, R0, RZ, P1 ;  /* 0x000000ff00007207 */ /* 0x000fe40000800000 */
[----:B------:R-:W-:Y:S01]  /*8f20*/  LOP3.LUT R2, R7, R2, RZ, 0x3c, !PT ;  /* 0x0000000207027212 */ /* 0x000fe200078e3cff */
[----:B-1----:R-:W-:Y:S06]  /*8f30*/  @!P0 BRA `(.L_x_185) ;  /* 0x0000000000d88947 */ /* 0x002fec0003800000 */
.L_x_197:
[----:B------:R-:W-:Y:S01]  /*8f40*/  IMAD R3, R0, 0x8, R3 ;  /* 0x0000000800037824 */ /* 0x000fe200078e0203 */
[----:B------:R-:W-:-:S07]  /*8f50*/  SHF.L.U32 R0, R2, 0x1f, RZ ;  /* 0x0000001f02007819 */ /* 0x000fce00000006ff */
.L_x_186:
[----:B--2---:R2:W3:Y:S02]  /*8f60*/  SYNCS.PHASECHK.TRANS64.TRYWAIT P0, [R3+URZ], R0 ;  /* 0x00000000030075a7 */ /* 0x0044e4000800017f */
[----:B---3--:R-:W-:Y:S05]  /*8f70*/  @!P0 NANOSLEEP.SYNCS 0x989680 ;  /* 0x009896800000895d */ /* 0x008fea0003900000 */
[----:B------:R-:W3:Y:S02]  /*8f80*/  @!P0 SYNCS.PHASECHK.TRANS64 P0, [R3+URZ], R0 ;  /* 0x00000000030085a7 */ /* 0x000ee4000800007f */
[----:B---3--:R-:W-:Y:S05]  /*8f90*/  @!P0 BRA `(.L_x_186) ;  /* 0xfffffffc00f08947 */ /* 0x008fea000383ffff */
.L_x_180:
[----:B------:R-:W-:Y:S05]  /*8fa0*/  BSYNC B0 ;  /* 0x0000000000007941 */ /* 0x000fea0003800000 */
.L_x_179:
[----:B------:R-:W-:Y:S05]  /*8fb0*/  EXIT ;  /* 0x000000000000794d */ /* 0x000fea0003800000 */
.L_x_21:
[----:B----4-:R4:W0:Y:S02]  /*8fc0*/  SYNCS.PHASECHK.TRANS64.TRYWAIT P1, [R3+URZ], R0 ;  /* 0x00000000030075a7 */ /* 0x010824000802017f */
[----:B0-----:R-:W-:Y:S05]  /*8fd0*/  @!P1 NANOSLEEP.SYNCS 0x989680 ;  /* 0x009896800000995d */ /* 0x001fea0003900000 */
[----:B------:R-:W0:Y:S02]  /*8fe0*/  @!P1 SYNCS.PHASECHK.TRANS64 P1, [R3+URZ], R0 ;  /* 0x00000000030095a7 */ /* 0x000e24000802007f */
[----:B0-----:R-:W-:Y:S05]  /*8ff0*/  @!P1 BRA `(.L_x_21) ;  /* 0xfffffffc00f09947 */ /* 0x001fea000383ffff */
[----:B------:R-:W-:Y:S05]  /*9000*/  BRA `(.L_x_20) ;  /* 0xffffff8400547947 */ /* 0x000fea000383ffff */
.L_x_26:
[----:B-1----:R1:W3:Y:S02]  /*9010*/  SYNCS.PHASECHK.TRANS64.TRYWAIT P1, [R5+URZ], R4 ;  /* 0x00000004050075a7 */ /* 0x0022e4000802017f */
[----:B---3--:R-:W-:Y:S05]  /*9020*/  @!P1 NANOSLEEP.SYNCS 0x989680 ;  /* 0x009896800000995d */ /* 0x008fea0003900000 */
[----:B------:R-:W3:Y:S02]  /*9030*/  @!P1 SYNCS.PHASECHK.TRANS64 P1, [R5+URZ], R4 ;  /* 0x00000004050095a7 */ /* 0x000ee4000802007f */
[----:B---3--:R-:W-:Y:S05]  /*9040*/  @!P1 BRA `(.L_x_26) ;  /* 0xfffffffc00f09947 */ /* 0x008fea000383ffff */
[----:B------:R-:W-:Y:S05]  /*9050*/  BRA `(.L_x_25) ;  /* 0xffffff8800a47947 */ /* 0x000fea000383ffff */
.L_x_167:
[----:B------:R-:W-:Y:S01]  /*9060*/  BSSY B1, `(.L_x_187) ;  /* 0x0000006000017945 */ /* 0x000fe20003800000 */
[----:B------:R-:W-:-:S07]  /*9070*/  IMAD.MOV.U32 R15, RZ, RZ, -0x1 ;  /* 0xffffffffff0f7424 */ /* 0x000fce00078e00ff */
[----:B------:R-:W-:Y:S05]  /*9080*/  WARPSYNC.COLLECTIVE R15, `(.L_x_188) ;  /* 0x000000000f0c7348 */ /* 0x000fea0003c00000 */
[----:B------:R-:W-:Y:S02]  /*9090*/  ELECT P6, UR62, PT ;  /* 0x00000000003e782f */ /* 0x000fe400038c0000 */
[----:B------:R-:W-:Y:S01]  /*90a0*/  MOV R14, UR62 ;  /* 0x0000003e000e7c02 */ /* 0x000fe20008000f00 */
[----:B------:R-:W-:Y:S10]  /*90b0*/  ENDCOLLECTIVE ;  /* 0x000000000000791b */ /* 0x000ff40003800000 */
.L_x_188:
[----:B------:R-:W-:Y:S05]  /*90c0*/  BSYNC B1 ;  /* 0x0000000000017941 */ /* 0x000fea0003800000 */
.L_x_187:
[----:B------:R-:W-:Y:S05]  /*90d0*/  BRA `(.L_x_189) ;  /* 0xfffffff000147947 */ /* 0x000fea000383ffff */
.L_x_170:
[----:B0-----:R0:W1:Y:S02]  /*90e0*/  SYNCS.PHASECHK.TRANS64.TRYWAIT P0, [R14+URZ+0x28], R7 ;  /* 0x000028070e0075a7 */ /* 0x001064000800017f */
[----:B-1----:R-:W-:Y:S05]  /*90f0*/  @!P0 NANOSLEEP.SYNCS 0x989680 ;  /* 0x009896800000895d */ /* 0x002fea0003900000 */
[----:B------:R-:W1:Y:S02]  /*9100*/  @!P0 SYNCS.PHASECHK.TRANS64 P0, [R14+URZ+0x28], R7 ;  /* 0x000028070e0085a7 */ /* 0x000e64000800007f */
[----:B-1----:R-:W-:Y:S05]  /*9110*/  @!P0 BRA `(.L_x_170) ;  /* 0xfffffffc00f08947 */ /* 0x002fea000383ffff */
[----:B------:R-:W-:Y:S05]  /*9120*/  BRA `(.L_x_190) ;  /* 0xfffffff000507947 */ /* 0x000fea000383ffff */
.L_x_178:
[----:B------:R-:W-:Y:S01]  /*9130*/  BSSY B0, `(.L_x_191) ;  /* 0x0000006000007945 */ /* 0x000fe20003800000 */
[----:B------:R-:W-:-:S07]  /*9140*/  IMAD.MOV.U32 R15, RZ, RZ, -0x1 ;  /* 0xffffffffff0f7424 */ /* 0x000fce00078e00ff */
[----:B------:R-:W-:Y:S05]  /*9150*/  WARPSYNC.COLLECTIVE R15, `(.L_x_192) ;  /* 0x000000000f0c7348 */ /* 0x000fea0003c00000 */
[----:B------:R-:W-:Y:S02]  /*9160*/  ELECT P6, UR62, PT ;  /* 0x00000000003e782f */ /* 0x000fe400038c0000 */
[----:B------:R-:W-:Y:S01]  /*9170*/  MOV R14, UR62 ;  /* 0x0000003e000e7c02 */ /* 0x000fe20008000f00 */
[----:B------:R-:W-:Y:S10]  /*9180*/  ENDCOLLECTIVE ;  /* 0x000000000000791b */ /* 0x000ff40003800000 */
.L_x_192:
[----:B------:R-:W-:Y:S05]  /*9190*/  BSYNC B0 ;  /* 0x0000000000007941 */ /* 0x000fea0003800000 */
.L_x_191:
[----:B------:R-:W-:Y:S05]  /*91a0*/  BRA `(.L_x_193) ;  /* 0xfffffff800ac7947 */ /* 0x000fea000383ffff */
.L_x_182:
[----:B0-----:R0:W1:Y:S02]  /*91b0*/  SYNCS.PHASECHK.TRANS64.TRYWAIT P0, [R7+URZ], R2 ;  /* 0x00000002070075a7 */ /* 0x001064000800017f */
[----:B-1----:R-:W-:Y:S05]  /*91c0*/  @!P0 NANOSLEEP.SYNCS 0x989680 ;  /* 0x009896800000895d */ /* 0x002fea0003900000 */
[----:B------:R-:W1:Y:S02]  /*91d0*/  @!P0 SYNCS.PHASECHK.TRANS64 P0, [R7+URZ], R2 ;  /* 0x00000002070085a7 */ /* 0x000e64000800007f */
[----:B-1----:R-:W-:Y:S05]  /*91e0*/  @!P0 BRA `(.L_x_182) ;  /* 0xfffffffc00f08947 */ /* 0x002fea000383ffff */
[----:B------:R-:W-:Y:S05]  /*91f0*/  BRA `(.L_x_194) ;  /* 0xfffffff800ec7947 */ /* 0x000fea000383ffff */
.L_x_183:
[----:B0-----:R0:W1:Y:S02]  /*9200*/  SYNCS.PHASECHK.TRANS64.TRYWAIT P0, [R9+URZ], R4 ;  /* 0x00000004090075a7 */ /* 0x001064000800017f */
[----:B-1----:R-:W-:Y:S05]  /*9210*/  @!P0 NANOSLEEP.SYNCS 0x989680 ;  /* 0x009896800000895d */ /* 0x002fea0003900000 */
[----:B------:R-:W1:Y:S02]  /*9220*/  @!P0 SYNCS.PHASECHK.TRANS64 P0, [R9+URZ], R4 ;  /* 0x00000004090085a7 */ /* 0x000e64000800007f */
[----:B-1----:R-:W-:Y:S05]  /*9230*/  @!P0 BRA `(.L_x_183) ;  /* 0xfffffffc00f08947 */ /* 0x002fea000383ffff */
[----:B------:R-:W-:Y:S05]  /*9240*/  BRA `(.L_x_195) ;  /* 0xfffffff800fc7947 */ /* 0x000fea000383ffff */
.L_x_184:
[----:B0-----:R0:W1:Y:S02]  /*9250*/  SYNCS.PHASECHK.TRANS64.TRYWAIT P0, [R6+URZ], R5 ;  /* 0x00000005060075a7 */ /* 0x001064000800017f */
[----:B-1----:R-:W-:Y:S05]  /*9260*/  @!P0 NANOSLEEP.SYNCS 0x989680 ;  /* 0x009896800000895d */ /* 0x002fea0003900000 */
[----:B------:R-:W1:Y:S02]  /*9270*/  @!P0 SYNCS.PHASECHK.TRANS64 P0, [R6+URZ], R5 ;  /* 0x00000005060085a7 */ /* 0x000e64000800007f */
[----:B-1----:R-:W-:Y:S05]  /*9280*/  @!P0 BRA `(.L_x_184) ;  /* 0xfffffffc00f08947 */ /* 0x002fea000383ffff */
[----:B------:R-:W-:Y:S05]  /*9290*/  BRA `(.L_x_196) ;  /* 0xfffffffc000c7947 */ /* 0x000fea000383ffff */
.L_x_185:
[----:B-1----:R1:W2:Y:S02]  /*92a0*/  SYNCS.PHASECHK.TRANS64.TRYWAIT P0, [R9+URZ], R4 ;  /* 0x00000004090075a7 */ /* 0x0022a4000800017f */
[----:B--2---:R-:W-:Y:S05]  /*92b0*/  @!P0 NANOSLEEP.SYNCS 0x989680 ;  /* 0x009896800000895d */ /* 0x004fea0003900000 */
[----:B------:R-:W2:Y:S02]  /*92c0*/  @!P0 SYNCS.PHASECHK.TRANS64 P0, [R9+URZ], R4 ;  /* 0x00000004090085a7 */ /* 0x000ea4000800007f */
[----:B--2---:R-:W-:Y:S05]  /*92d0*/  @!P0 BRA `(.L_x_185) ;  /* 0xfffffffc00f08947 */ /* 0x004fea000383ffff */
[----:B------:R-:W-:Y:S05]  /*92e0*/  BRA `(.L_x_197) ;  /* 0xfffffffc00147947 */ /* 0x000fea000383ffff */
.L_x_198:
[----:B------:R-:W-:-:S00]  /*92f0*/  BRA `(.L_x_198) ;  /* 0xfffffffc00fc7947 */ /* 0x000fc0000383ffff */
[----:B------:R-:W-:-:S00]  /*9300*/  NOP ;  /* 0x0000000000007918 */ /* 0x000fc00000000000 */
[----:B------:R-:W-:-:S00]  /*9310*/  NOP ;  /* 0x0000000000007918 */ /* 0x000fc00000000000 */
[----:B------:R-:W-:-:S00]  /*9320*/  NOP ;  /* 0x0000000000007918 */ /* 0x000fc00000000000 */
[----:B------:R-:W-:-:S00]  /*9330*/  NOP ;  /* 0x0000000000007918 */ /* 0x000fc00000000000 */
[----:B------:R-:W-:-:S00]  /*9340*/  NOP ;  /* 0x0000000000007918 */ /* 0x000fc00000000000 */
[----:B------:R-:W-:-:S00]  /*9350*/  NOP ;  /* 0x0000000000007918 */ /* 0x000fc00000000000 */
[----:B------:R-:W-:-:S00]  /*9360*/  NOP ;  /* 0x0000000000007918 */ /* 0x000fc00000000000 */
[----:B------:R-:W-:-:S00]  /*9370*/  NOP ;  /* 0x0000000000007918 */ /* 0x000fc00000000000 */
.L_x_199:


//--------------------- .nv.global.init           --------------------------
	.section	.nv.global.init,"aw",@progbits
.nv.global.init:
	.type		$str$22,@object
	.size		$str$22,($str$23 - $str$22)
$str$22:
        /*0000*/ 	.byte	0x6b, 0x5f, 0x74, 0x69, 0x6c, 0x65, 0x5f, 0x63, 0x6f, 0x75, 0x6e, 0x74, 0x20, 0x3e, 0x3d, 0x20
        /*0010*/ 	.byte	0x31, 0x00
	.type		$str$23,@object
	.size		$str$23,(__unnamed_1 - $str$23)
$str$23:
        /*0012*/ 	.byte	0x2f, 0x74, 0x6d, 0x70, 0x2f, 0x63, 0x75, 0x74, 0x6c, 0x61, 0x73, 0x73, 0x5f, 0x73, 0x77, 0x65
        /*0022*/ 	.byte	0x65, 0x70, 0x5f, 0x73, 0x72, 0x63, 0x2f, 0x69, 0x6e, 0x63, 0x6c, 0x75, 0x64, 0x65, 0x2f, 0x63
        /*0032*/ 	.byte	0x75, 0x74, 0x6c, 0x61, 0x73, 0x73, 0x2f, 0x67, 0x65, 0x6d, 0x6d, 0x2f, 0x63, 0x6f, 0x6c, 0x6c
        /*0042*/ 	.byte	0x65, 0x63, 0x74, 0x69, 0x76, 0x65, 0x2f, 0x73, 0x6d, 0x39, 0x30, 0x5f, 0x6d, 0x6d, 0x61, 0x5f
        /*0052*/ 	.byte	0x74, 0x6d, 0x61, 0x5f, 0x67, 0x6d, 0x6d, 0x61, 0x5f, 0x73, 0x73, 0x5f, 0x77, 0x61, 0x72, 0x70
        /*0062*/ 	.byte	0x73, 0x70, 0x65, 0x63, 0x69, 0x61, 0x6c, 0x69, 0x7a, 0x65, 0x64, 0x2e, 0x68, 0x70, 0x70, 0x00
	.type		__unnamed_1,@object
	.size		__unnamed_1,(.L_0 - __unnamed_1)
__unnamed_1:
        /*0072*/ 	.byte	0x76, 0x6f, 0x69, 0x64, 0x20, 0x63, 0x75, 0x74, 0x6c, 0x61, 0x73, 0x73, 0x3a, 0x3a, 0x67, 0x65
        /* <DEDUP_REMOVED lines=181> */
        /*0bd2*/ 	.byte	0x6e, 0x74, 0x69, 0x74, 0x79, 0x5d, 0x00
.L_0:


//--------------------- .nv.shared._ZN7cutlass13device_kernelINS_4gemm6kernel13GemmUniversalIN4cute5tupleIJiiiiEEENS1_10collective13CollectiveMmaINS1_34MainloopSm90TmaGmmaWarpSpecializedILi5ENS5_IJNS4_1CILi4EEESB_NSA_ILi1EEEEEENS1_35KernelTmaWarpSpecializedCooperativeEEENS5_IJNSA_ILi256EEENSA_ILi64EEESH_EEENS_10bfloat16_tENS5_IJlSC_lEEESJ_SK_NS4_8TiledMMAINS4_8MMA_AtomIJNS4_4SM904GMMA27MMA_64x64x16_F32BF16BF16_SSILNSO_5MajorE0ELSQ_0ELNSO_7ScaleInE1ELSR_1EEEEEENS4_6LayoutINS5_IJNSA_ILi2EEESC_SC_EEENS5_IJSC_NSA_ILi0EEESX_EEEEENS5_IJNS4_10UnderscoreES10_S10_EEEEENS4_23SM90_TMA_LOAD_MULTICASTENS4_14ComposedLayoutINS4_7SwizzleILi3ELi4ELi3EEENS4_18smem_ptr_flag_bitsILi16EEENSU_INS5_IJNSA_ILi8EEESH_EEENS5_IJSH_SC_EEEEEEEvNS4_8identityES13_S1D_vS1E_EENS_8epilogue10collective6detail29Sm90TmaWarpSpecializedAdapterINS1H_15DefaultEpilogueISJ_SK_SK_NS1G_6thread17LinearCombinationISJ_Li1EffLNS1L_9ScaleType4KindE0ELNS_15FloatRoundStyleE2ESJ_EENS1_15EpilogueDefaultEEEEEvvEEEEvNT_6ParamsE --------------------------
	.section	.nv.shared._ZN7cutlass13device_kernelINS_4gemm6kernel13GemmUniversalIN4cute5tupleIJiiiiEEENS1_10collective13CollectiveMmaINS1_34MainloopSm90TmaGmmaWarpSpecializedILi5ENS5_IJNS4_1CILi4EEESB_NSA_ILi1EEEEEENS1_35KernelTmaWarpSpecializedCooperativeEEENS5_IJNSA_ILi256EEENSA_ILi64EEESH_EEENS_10bfloat16_tENS5_IJlSC_lEEESJ_SK_NS4_8TiledMMAINS4_8MMA_AtomIJNS4_4SM904GMMA27MMA_64x64x16_F32BF16BF16_SSILNSO_5MajorE0ELSQ_0ELNSO_7ScaleInE1ELSR_1EEEEEENS4_6LayoutINS5_IJNSA_ILi2EEESC_SC_EEENS5_IJSC_NSA_ILi0EEESX_EEEEENS5_IJNS4_10UnderscoreES10_S10_EEEEENS4_23SM90_TMA_LOAD_MULTICASTENS4_14ComposedLayoutINS4_7SwizzleILi3ELi4ELi3EEENS4_18smem_ptr_flag_bitsILi16EEENSU_INS5_IJNSA_ILi8EEESH_EEENS5_IJSH_SC_EEEEEEEvNS4_8identityES13_S1D_vS1E_EENS_8epilogue10collective6detail29Sm90TmaWarpSpecializedAdapterINS1H_15DefaultEpilogueISJ_SK_SK_NS1G_6thread17LinearCombinationISJ_Li1EffLNS1L_9ScaleType4KindE0ELNS_15FloatRoundStyleE2ESJ_EENS1_15EpilogueDefaultEEEEEvvEEEEvNT_6ParamsE,"aw",@nobits
	.sectionflags	@""
	.align	16
	.zero		1024


//--------------------- .nv.shared.reserved.0     --------------------------
	.section	.nv.shared.reserved.0,"aw",@nobits
	.weak		__nv_reservedSMEM_offset_0_alias
	.size		__nv_reservedSMEM_offset_0_alias, 0, 0
	.other		__nv_reservedSMEM_offset_0_alias,@"STO_CUDA_RESERVED_SHARED STV_DEFAULT"
__nv_reservedSMEM_offset_0_alias:
	.zero		0


//--------------------- .nv.global                --------------------------
	.section	.nv.global,"aw",@nobits
.nv.global:
	.type		_ZN40_INTERNAL_8f3f0239_4_k_cu_d98b8e59_202044cute1_E,@object
	.size		_ZN40_INTERNAL_8f3f0239_4_k_cu_d98b8e59_202044cute1_E,(_ZN40_INTERNAL_8f3f0239_4_k_cu_d98b8e59_202044cuda3std3__45__cpo6cbeginE - _ZN40_INTERNAL_8f3f0239_4_k_cu_d98b8e59_202044cute1_E)
_ZN40_INTERNAL_8f3f0239_4_k_cu_d98b8e59_202044cute1_E:
	.zero		1
	.type		_ZN40_INTERNAL_8f3f0239_4_k_cu_d98b8e59_202044cuda3std3__45__cpo6cbeginE,@object
	.size		_ZN40_INTERNAL_8f3f0239_4_k_cu_d98b8e59_202044cuda3std3__45__cpo6cbeginE,(_ZN40_INTERNAL_8f3f0239_4_k_cu_d98b8e59_202044cuda3std3__48in_placeE - _ZN40_INTERNAL_8f3f0239_4_k_cu_d98b8e59_202044cuda3std3__45__cpo6cbeginE)
_ZN40_INTERNAL_8f3f0239_4_k_cu_d98b8e59_202044cuda3std3__45__cpo6cbeginE:
	.zero		1
	.type		_ZN40_INTERNAL_8f3f0239_4_k_cu_d98b8e59_202044cuda3std3__48in_placeE,@object
	.size		_ZN40_INTERNAL_8f3f0239_4_k_cu_d98b8e59_202044cuda3std3__48in_placeE,(_ZN40_INTERNAL_8f3f0239_4_k_cu_d98b8e59_202044cuda3std6ranges3__45__cpo9iter_moveE - _ZN40_INTERNAL_8f3f0239_4_k_cu_d98b8e59_202044cuda3std3__48in_placeE)
_ZN40_INTERNAL_8f3f0239_4_k_cu_d98b8e59_202044cuda3std3__48in_placeE:
	.zero		1
	.type		_ZN40_INTERNAL_8f3f0239_4_k_cu_d98b8e59_202044cuda3std6ranges3__45__cpo9iter_moveE,@object
	.size		_ZN40_INTERNAL_8f3f0239_4_k_cu_d98b8e59_202044cuda3std6ranges3__45__cpo9iter_moveE,(_ZN40_INTERNAL_8f3f0239_4_k_cu_d98b8e59_202044cuda3std3__45__cpo5beginE - _ZN40_INTERNAL_8f3f0239_4_k_cu_d98b8e59_202044cuda3std6ranges3__45__cpo9iter_moveE)
_ZN40_INTERNAL_8f3f0239_4_k_cu_d98b8e59_202044cuda3std6ranges3__45__cpo9iter_moveE:
	.zero		1
	.type		_ZN40_INTERNAL_8f3f0239_4_k_cu_d98b8e59_202044cuda3std3__45__cpo5beginE,@object
	.size		_ZN40_INTERNAL_8f3f0239_4_k_cu_d98b8e59_202044cuda3std3__45__cpo5beginE,(_ZN40_INTERNAL_8f3f0239_4_k_cu_d98b8e59_202044cuda3std3__442_GLOBAL__N__8f3f0239_4_k_cu_d98b8e59_202046ignoreE - _ZN40_INTERNAL_8f3f0239_4_k_cu_d98b8e59_202044cuda3std3__45__cpo5beginE)
_ZN40_INTERNAL_8f3f0239_4_k_cu_d98b8e59_202044cuda3std3__45__cpo5beginE:
	.zero		1
	.type		_ZN40_INTERNAL_8f3f0239_4_k_cu_d98b8e59_202044cuda3std3__442_GLOBAL__N__8f3f0239_4_k_cu_d98b8e59_202046ignoreE,@object
	.size		_ZN40_INTERNAL_8f3f0239_4_k_cu_d98b8e59_202044cuda3std3__442_GLOBAL__N__8f3f0239_4_k_cu_d98b8e59_202046ignoreE,(_ZN40_INTERNAL_8f3f0239_4_k_cu_d98b8e59_202044cute7productE - _ZN40_INTERNAL_8f3f0239_4_k_cu_d98b8e59_202044cuda3std3__442_GLOBAL__N__8f3f0239_4_k_cu_d98b8e59_202046ignoreE)
_ZN40_INTERNAL_8f3f0239_4_k_cu_d98b8e59_202044cuda3std3__442_GLOBAL__N__8f3f0239_4_k_cu_d98b8e59_202046ignoreE:
	.zero		1
	.type		_ZN40_INTERNAL_8f3f0239_4_k_cu_d98b8e59_202044cute7productE,@object
	.size		_ZN40_INTERNAL_8f3f0239_4_k_cu_d98b8e59_202044cute7productE,(_ZN40_INTERNAL_8f3f0239_4_k_cu_d98b8e59_202044cuda3std3__45__cpo3endE - _ZN40_INTERNAL_8f3f0239_4_k_cu_d98b8e59_202044cute7productE)
_ZN40_INTERNAL_8f3f0239_4_k_cu_d98b8e59_202044cute7productE:
	.zero		1
	.type		_ZN40_INTERNAL_8f3f0239_4_k_cu_d98b8e59_202044cuda3std3__45__cpo3endE,@object
	.size		_ZN40_INTERNAL_8f3f0239_4_k_cu_d98b8e59_202044cuda3std3__45__cpo3endE,(_ZN40_INTERNAL_8f3f0239_4_k_cu_d98b8e59_202044cuda3std3__419piecewise_constructE - _ZN40_INTERNAL_8f3f0239_4_k_cu_d98b8e59_202044cuda3std3__45__cpo3endE)
_ZN40_INTERNAL_8f3f0239_4_k_cu_d98b8e59_202044cuda3std3__45__cpo3endE:
	.zero		1
	.type		_ZN40_INTERNAL_8f3f0239_4_k_cu_d98b8e59_202044cuda3std3__419piecewise_constructE,@object
	.size		_ZN40_INTERNAL_8f3f0239_4_k_cu_d98b8e59_202044cuda3std3__419piecewise_constructE,(_ZN40_INTERNAL_8f3f0239_4_k_cu_d98b8e59_202044cuda3std3__45__cpo4cendE - _ZN40_INTERNAL_8f3f0239_4_k_cu_d98b8e59_202044cuda3std3__419piecewise_constructE)
_ZN40_INTERNAL_8f3f0239_4_k_cu_d98b8e59_202044cuda3std3__419piecewise_constructE:
	.zero		1
	.type		_ZN40_INTERNAL_8f3f0239_4_k_cu_d98b8e59_202044cuda3std3__45__cpo4cendE,@object
	.size		_ZN40_INTERNAL_8f3f0239_4_k_cu_d98b8e59_202044cuda3std3__45__cpo4cendE,(_ZN40_INTERNAL_8f3f0239_4_k_cu_d98b8e59_202044cuda3std6ranges3__45__cpo4swapE - _ZN40_INTERNAL_8f3f0239_4_k_cu_d98b8e59_202044cuda3std3__45__cpo4cendE)
_ZN40_INTERNAL_8f3f0239_4_k_cu_d98b8e59_202044cuda3std3__45__cpo4cendE:
	.zero		1
	.type		_ZN40_INTERNAL_8f3f0239_4_k_cu_d98b8e59_202044cuda3std6ranges3__45__cpo4swapE,@object
	.size		_ZN40_INTERNAL_8f3f0239_4_k_cu_d98b8e59_202044cuda3std6ranges3__45__cpo4swapE,(.L_8 - _ZN40_INTERNAL_8f3f0239_4_k_cu_d98b8e59_202044cuda3std6ranges3__45__cpo4swapE)
_ZN40_INTERNAL_8f3f0239_4_k_cu_d98b8e59_202044cuda3std6ranges3__45__cpo4swapE:
	.zero		1
.L_8:


//--------------------- .nv.constant0._ZN7cutlass13device_kernelINS_4gemm6kernel13GemmUniversalIN4cute5tupleIJiiiiEEENS1_10collective13CollectiveMmaINS1_34MainloopSm90TmaGmmaWarpSpecializedILi5ENS5_IJNS4_1CILi4EEESB_NSA_ILi1EEEEEENS1_35KernelTmaWarpSpecializedCooperativeEEENS5_IJNSA_ILi256EEENSA_ILi64EEESH_EEENS_10bfloat16_tENS5_IJlSC_lEEESJ_SK_NS4_8TiledMMAINS4_8MMA_AtomIJNS4_4SM904GMMA27MMA_64x64x16_F32BF16BF16_SSILNSO_5MajorE0ELSQ_0ELNSO_7ScaleInE1ELSR_1EEEEEENS4_6LayoutINS5_IJNSA_ILi2EEESC_SC_EEENS5_IJSC_NSA_ILi0EEESX_EEEEENS5_IJNS4_10UnderscoreES10_S10_EEEEENS4_23SM90_TMA_LOAD_MULTICASTENS4_14ComposedLayoutINS4_7SwizzleILi3ELi4ELi3EEENS4_18smem_ptr_flag_bitsILi16EEENSU_INS5_IJNSA_ILi8EEESH_EEENS5_IJSH_SC_EEEEEEEvNS4_8identityES13_S1D_vS1E_EENS_8epilogue10collective6detail29Sm90TmaWarpSpecializedAdapterINS1H_15DefaultEpilogueISJ_SK_SK_NS1G_6thread17LinearCombinationISJ_Li1EffLNS1L_9ScaleType4KindE0ELNS_15FloatRoundStyleE2ESJ_EENS1_15EpilogueDefaultEEEEEvvEEEEvNT_6ParamsE --------------------------
	.section	.nv.constant0._ZN7cutlass13device_kernelINS_4gemm6kernel13GemmUniversalIN4cute5tupleIJiiiiEEENS1_10collective13CollectiveMmaINS1_34MainloopSm90TmaGmmaWarpSpecializedILi5ENS5_IJNS4_1CILi4EEESB_NSA_ILi1EEEEEENS1_35KernelTmaWarpSpecializedCooperativeEEENS5_IJNSA_ILi256EEENSA_ILi64EEESH_EEENS_10bfloat16_tENS5_IJlSC_lEEESJ_SK_NS4_8TiledMMAINS4_8MMA_AtomIJNS4_4SM904GMMA27MMA_64x64x16_F32BF16BF16_SSILNSO_5MajorE0ELSQ_0ELNSO_7ScaleInE1ELSR_1EEEEEENS4_6LayoutINS5_IJNSA_ILi2EEESC_SC_EEENS5_IJSC_NSA_ILi0EEESX_EEEEENS5_IJNS4_10UnderscoreES10_S10_EEEEENS4_23SM90_TMA_LOAD_MULTICASTENS4_14ComposedLayoutINS4_7SwizzleILi3ELi4ELi3EEENS4_18smem_ptr_flag_bitsILi16EEENSU_INS5_IJNSA_ILi8EEESH_EEENS5_IJSH_SC_EEEEEEEvNS4_8identityES13_S1D_vS1E_EENS_8epilogue10collective6detail29Sm90TmaWarpSpecializedAdapterINS1H_15DefaultEpilogueISJ_SK_SK_NS1G_6thread17LinearCombinationISJ_Li1EffLNS1L_9ScaleType4KindE0ELNS_15FloatRoundStyleE2ESJ_EENS1_15EpilogueDefaultEEEEEvvEEEEvNT_6ParamsE,"a",@progbits
	.sectionflags	@""
	.align	4
.nv.constant0._ZN7cutlass13device_kernelINS_4gemm6kernel13GemmUniversalIN4cute5tupleIJiiiiEEENS1_10collective13CollectiveMmaINS1_34MainloopSm90TmaGmmaWarpSpecializedILi5ENS5_IJNS4_1CILi4EEESB_NSA_ILi1EEEEEENS1_35KernelTmaWarpSpecializedCooperativeEEENS5_IJNSA_ILi256EEENSA_ILi64EEESH_EEENS_10bfloat16_tENS5_IJlSC_lEEESJ_SK_NS4_8TiledMMAINS4_8MMA_AtomIJNS4_4SM904GMMA27MMA_64x64x16_F32BF16BF16_SSILNSO_5MajorE0ELSQ_0ELNSO_7ScaleInE1ELSR_1EEEEEENS4_6LayoutINS5_IJNSA_ILi2EEESC_SC_EEENS5_IJSC_NSA_ILi0EEESX_EEEEENS5_IJNS4_10UnderscoreES10_S10_EEEEENS4_23SM90_TMA_LOAD_MULTICASTENS4_14ComposedLayoutINS4_7SwizzleILi3ELi4ELi3EEENS4_18smem_ptr_flag_bitsILi16EEENSU_INS5_IJNSA_ILi8EEESH_EEENS5_IJSH_SC_EEEEEEEvNS4_8identityES13_S1D_vS1E_EENS_8epilogue10collective6detail29Sm90TmaWarpSpecializedAdapterINS1H_15DefaultEpilogueISJ_SK_SK_NS1G_6thread17LinearCombinationISJ_Li1EffLNS1L_9ScaleType4KindE0ELNS_15FloatRoundStyleE2ESJ_EENS1_15EpilogueDefaultEEEEEvvEEEEvNT_6ParamsE:
	.zero		1664


//--------------------- SYMBOLS --------------------------

	.type		.nv.reservedSmem.offset0,@object
	.size		.nv.reservedSmem.offset0,0x4
	.type		__assertfail,@function
